# CuTe-DSL kernel — source=fa4 family=fa4_fwd_sm90
# config = {"dtype": "BFloat16", "causal": false, "head_dim": 64, "mma_pv_is_rs": false}


// ===== COMPILED SASS (sm_90) =====

	.headerflags	@"EF_CUDA_TEXMODE_UNIFIED EF_CUDA_64BIT_ADDRESS EF_CUDA_ACCELERATORS EF_CUDA_SM90 EF_CUDA_VIRTUAL_SM(EF_CUDA_SM90)"
	.elftype	@"ET_EXEC"


//--------------------- .nv.info                  --------------------------
	.section	.nv.info,"",@"SHT_CUDA_INFO"
	.align	4


	//----- nvinfo : EIATTR_REGCOUNT
	.align		4
        /*0000*/ 	.byte	0x04, 0x2f
        /*0002*/ 	.short	(.L_1 - .L_0)
	.align		4
.L_0:
        /*0004*/ 	.word	index@(kernel_cutlass_kernel_flash_attncuteflash_fwd_sm90FlashAttentionForwardSm90_object_at__tensor0000o1641211101213_tensor0000o6411101213_tensor0000o6411101213_tensor0000o1641211101213_tensor_0)
        /*0008*/ 	.word	0x000000a8


	//----- nvinfo : EIATTR_FRAME_SIZE
	.align		4
.L_1:
        /*000c*/ 	.byte	0x04, 0x11
        /*000e*/ 	.short	(.L_3 - .L_2)
	.align		4
.L_2:
        /*0010*/ 	.word	index@(kernel_cutlass_kernel_flash_attncuteflash_fwd_sm90FlashAttentionForwardSm90_object_at__tensor0000o1641211101213_tensor0000o6411101213_tensor0000o6411101213_tensor0000o1641211101213_tensor_0)
        /*0014*/ 	.word	0x00000000


	//----- nvinfo : EIATTR_MIN_STACK_SIZE
	.align		4
.L_3:
        /*0018*/ 	.byte	0x04, 0x12
        /*001a*/ 	.short	(.L_5 - .L_4)
	.align		4
.L_4:
        /*001c*/ 	.word	index@(kernel_cutlass_kernel_flash_attncuteflash_fwd_sm90FlashAttentionForwardSm90_object_at__tensor0000o1641211101213_tensor0000o6411101213_tensor0000o6411101213_tensor0000o1641211101213_tensor_0)
        /*0020*/ 	.word	0x00000000
.L_5:


//--------------------- .nv.info.kernel_cutlass_kernel_flash_attncuteflash_fwd_sm90FlashAttentionForwardSm90_object_at__tensor0000o1641211101213_tensor0000o6411101213_tensor0000o6411101213_tensor0000o1641211101213_tensor_0 --------------------------
	.section	.nv.info.kernel_cutlass_kernel_flash_attncuteflash_fwd_sm90FlashAttentionForwardSm90_object_at__tensor0000o1641211101213_tensor0000o6411101213_tensor0000o6411101213_tensor0000o1641211101213_tensor_0,"",@"SHT_CUDA_INFO"
	.sectionflags	@""
	.align	4


	//----- nvinfo : EIATTR_CUDA_API_VERSION
	.align		4
        /*0000*/ 	.byte	0x04, 0x37
        /*0002*/ 	.short	(.L_7 - .L_6)
.L_6:
        /*0004*/ 	.word	0x00000081


	//----- nvinfo : EIATTR_KPARAM_INFO
	.align		4
.L_7:
        /*0008*/ 	.byte	0x04, 0x17
        /*000a*/ 	.short	(.L_9 - .L_8)
.L_8:
        /*000c*/ 	.word	0x00000000
        /*0010*/ 	.short	0x000f
        /*0012*/ 	.short	0x0284
        /*0014*/ 	.byte	0x00, 0xf0, 0x31, 0x00


	//----- nvinfo : EIATTR_KPARAM_INFO
	.align		4
.L_9:
        /*0018*/ 	.byte	0x04, 0x17
        /*001a*/ 	.short	(.L_11 - .L_10)
.L_10:
        /*001c*/ 	.word	0x00000000
        /*0020*/ 	.short	0x000e
        /*0022*/ 	.short	0x0280
        /*0024*/ 	.byte	0x00, 0xf0, 0x11, 0x00


	//----- nvinfo : EIATTR_KPARAM_INFO
	.align		4
.L_11:
        /*0028*/ 	.byte	0x04, 0x17
        /*002a*/ 	.short	(.L_13 - .L_12)
.L_12:
        /*002c*/ 	.word	0x00000000
        /*0030*/ 	.short	0x000d
        /*0032*/ 	.short	0x027c
        /*0034*/ 	.byte	0x00, 0xf0, 0x11, 0x00


	//----- nvinfo : EIATTR_KPARAM_INFO
	.align		4
.L_13:
        /*0038*/ 	.byte	0x04, 0x17
        /*003a*/ 	.short	(.L_15 - .L_14)
.L_14:
        /*003c*/ 	.word	0x00000000
        /*0040*/ 	.short	0x000c
        /*0042*/ 	.short	0x0278
        /*0044*/ 	.byte	0x00, 0xf0, 0x11, 0x00


	//----- nvinfo : EIATTR_KPARAM_INFO
	.align		4
.L_15:
        /*0048*/ 	.byte	0x04, 0x17
        /*004a*/ 	.short	(.L_17 - .L_16)
.L_16:
        /*004c*/ 	.word	0x00000000
        /*0050*/ 	.short	0x000b
        /*0052*/ 	.short	0x0275
        /*0054*/ 	.byte	0x00, 0xf0, 0x05, 0x00


	//----- nvinfo : EIATTR_KPARAM_INFO
	.align		4
.L_17:
        /*0058*/ 	.byte	0x04, 0x17
        /*005a*/ 	.short	(.L_19 - .L_18)
.L_18:
        /*005c*/ 	.word	0x00000000
        /*0060*/ 	.short	0x000a
        /*0062*/ 	.short	0x0274
        /*0064*/ 	.byte	0x00, 0xf0, 0x05, 0x00


	//----- nvinfo : EIATTR_KPARAM_INFO
	.align		4
.L_19:
        /*0068*/ 	.byte	0x04, 0x17
        /*006a*/ 	.short	(.L_21 - .L_20)
.L_20:
        /*006c*/ 	.word	0x00000000
        /*0070*/ 	.short	0x0009
        /*0072*/ 	.short	0x0270
        /*0074*/ 	.byte	0x00, 0xf0, 0x11, 0x00


	//----- nvinfo : EIATTR_KPARAM_INFO
	.align		4
.L_21:
        /*0078*/ 	.byte	0x04, 0x17
        /*007a*/ 	.short	(.L_23 - .L_22)
.L_22:
        /*007c*/ 	.word	0x00000000
        /*0080*/ 	.short	0x0008
        /*0082*/ 	.short	0x01f0
        /*0084*/ 	.byte	0x00, 0xf0, 0x01, 0x02


	//----- nvinfo : EIATTR_KPARAM_INFO
	.align		4
.L_23:
        /*0088*/ 	.byte	0x04, 0x17
        /*008a*/ 	.short	(.L_25 - .L_24)
.L_24:
        /*008c*/ 	.word	0x00000000
        /*0090*/ 	.short	0x0007
        /*0092*/ 	.short	0x0170
        /*0094*/ 	.byte	0x00, 0xf0, 0x01, 0x02


	//----- nvinfo : EIATTR_KPARAM_INFO
	.align		4
.L_25:
        /*0098*/ 	.byte	0x04, 0x17
        /*009a*/ 	.short	(.L_27 - .L_26)
.L_26:
        /*009c*/ 	.word	0x00000000
        /*00a0*/ 	.short	0x0006
        /*00a2*/ 	.short	0x00f0
        /*00a4*/ 	.byte	0x00, 0xf0, 0x01, 0x02


	//----- nvinfo : EIATTR_KPARAM_INFO
	.align		4
.L_27:
        /*00a8*/ 	.byte	0x04, 0x17
        /*00aa*/ 	.short	(.L_29 - .L_28)
.L_28:
        /*00ac*/ 	.word	0x00000000
        /*00b0*/ 	.short	0x0005
        /*00b2*/ 	.short	0x0070
        /*00b4*/ 	.byte	0x00, 0xf0, 0x01, 0x02


	//----- nvinfo : EIATTR_KPARAM_INFO
	.align		4
.L_29:
        /*00b8*/ 	.byte	0x04, 0x17
        /*00ba*/ 	.short	(.L_31 - .L_30)
.L_30:
        /*00bc*/ 	.word	0x00000000
        /*00c0*/ 	.short	0x0004
        /*00c2*/ 	.short	0x0030
        /*00c4*/ 	.byte	0x00, 0xf0, 0xc1, 0x00


	//----- nvinfo : EIATTR_KPARAM_INFO
	.align		4
.L_31:
        /*00c8*/ 	.byte	0x04, 0x17
        /*00ca*/ 	.short	(.L_33 - .L_32)
.L_32:
        /*00cc*/ 	.word	0x00000000
        /*00d0*/ 	.short	0x0003
        /*00d2*/ 	.short	0x0024
        /*00d4*/ 	.byte	0x00, 0xf0, 0x31, 0x00


	//----- nvinfo : EIATTR_KPARAM_INFO
	.align		4
.L_33:
        /*00d8*/ 	.byte	0x04, 0x17
        /*00da*/ 	.short	(.L_35 - .L_34)
.L_34:
        /*00dc*/ 	.word	0x00000000
        /*00e0*/ 	.short	0x0002
        /*00e2*/ 	.short	0x0018
        /*00e4*/ 	.byte	0x00, 0xf0, 0x31, 0x00


	//----- nvinfo : EIATTR_KPARAM_INFO
	.align		4
.L_35:
        /*00e8*/ 	.byte	0x04, 0x17
        /*00ea*/ 	.short	(.L_37 - .L_36)
.L_36:
        /*00ec*/ 	.word	0x00000000
        /*00f0*/ 	.short	0x0001
        /*00f2*/ 	.short	0x000c
        /*00f4*/ 	.byte	0x00, 0xf0, 0x31, 0x00


	//----- nvinfo : EIATTR_KPARAM_INFO
	.align		4
.L_37:
        /*00f8*/ 	.byte	0x04, 0x17
        /*00fa*/ 	.short	(.L_39 - .L_38)
.L_38:
        /*00fc*/ 	.word	0x00000000
        /*0100*/ 	.short	0x0000
        /*0102*/ 	.short	0x0000
        /*0104*/ 	.byte	0x00, 0xf0, 0x31, 0x00


	//----- nvinfo : EIATTR_SPARSE_MMA_MASK
	.align		4
.L_39:
        /*0108*/ 	.byte	0x03, 0x50
        /*010a*/ 	.short	0x0000


	//----- nvinfo : EIATTR_MAXREG_COUNT
	.align		4
        /*010c*/ 	.byte	0x03, 0x1b
        /*010e*/ 	.short	0x00a8


	//----- nvinfo : EIATTR_COOP_GROUP_MASK_REGIDS
	.align		4
        /*0110*/ 	.byte	0x04, 0x29
        /*0112*/ 	.short	(.L_41 - .L_40)


	//   ....[0]....
.L_40:
        /*0114*/ 	.word	0xffffffff


	//   ....[1]....
        /*0118*/ 	.word	0xffffffff


	//   ....[2]....
        /*011c*/ 	.word	0xffffffff


	//   ....[3]....
        /*0120*/ 	.word	0xffffffff


	//   ....[4]....
        /*0124*/ 	.word	0xffffffff


	//   ....[5]....
        /*0128*/ 	.word	0xffffffff


	//   ....[6]....
        /*012c*/ 	.word	0xffffffff


	//   ....[7]....
        /*0130*/ 	.word	0xffffffff


	//   ....[8]....
        /*0134*/ 	.word	0xffffffff


	//   ....[9]....
        /*0138*/ 	.word	0xffffffff


	//   ....[10]....
        /*013c*/ 	.word	0xffffffff


	//   ....[11]....
        /*0140*/ 	.word	0xffffffff


	//   ....[12]....
        /*0144*/ 	.word	0xffffffff


	//   ....[13]....
        /*0148*/ 	.word	0xffffffff


	//   ....[14]....
        /*014c*/ 	.word	0xffffffff


	//   ....[15]....
        /*0150*/ 	.word	0xffffffff


	//   ....[16]....
        /*0154*/ 	.word	0xffffffff


	//   ....[17]....
        /*0158*/ 	.word	0xffffffff


	//   ....[18]....
        /*015c*/ 	.word	0xffffffff


	//----- nvinfo : EIATTR_COOP_GROUP_INSTR_OFFSETS
	.align		4
.L_41:
        /*0160*/ 	.byte	0x04, 0x28
        /*0162*/ 	.short	(.L_43 - .L_42)


	//   ....[0]....
.L_42:
        /*0164*/ 	.word	0x00000c40


	//   ....[1]....
        /*0168*/ 	.word	0x000019b0


	//   ....[2]....
        /*016c*/ 	.word	0x00001a70


	//   ....[3]....
        /*0170*/ 	.word	0x00001f10


	//   ....[4]....
        /*0174*/ 	.word	0x00001fd0


	//   ....[5]....
        /*0178*/ 	.word	0x00003470


	//   ....[6]....
        /*017c*/ 	.word	0x00003b20


	//   ....[7]....
        /*0180*/ 	.word	0x00003b30


	//   ....[8]....
        /*0184*/ 	.word	0x00003b60


	//   ....[9]....
        /*0188*/ 	.word	0x00003b70


	//   ....[10]....
        /*018c*/ 	.word	0x00004f20


	//   ....[11]....
        /*0190*/ 	.word	0x00004fd0


	//   ....[12]....
        /*0194*/ 	.word	0x00005010


	//   ....[13]....
        /*0198*/ 	.word	0x000050c0


	//   ....[14]....
        /*019c*/ 	.word	0x000050d0


	//   ....[15]....
        /*01a0*/ 	.word	0x000051e0


	//   ....[16]....
        /*01a4*/ 	.word	0x00005200


	//   ....[17]....
        /*01a8*/ 	.word	0x00005210


	//   ....[18]....
        /*01ac*/ 	.word	0x000053b0


	//----- nvinfo : EIATTR_REG_RECONFIG
	.align		4
.L_43:
        /*01b0*/ 	.byte	0x01, 0x54
	.zero		2


	//----- nvinfo : EIATTR_MBARRIER_INSTR_OFFSETS
	.align		4
        /*01b4*/ 	.byte	0x04, 0x39
        /*01b6*/ 	.short	(.L_45 - .L_44)


	//   ....[0]....
.L_44:
        /*01b8*/ 	.word	0x000001e0
        /*01bc*/ 	.word	0x000000ff
        /*01c0*/ 	.word	0x00000000
        /*01c4*/ 	.short	0x0100
        /*01c6*/ 	.byte	0x08
	.zero		1


	//   ....[1]....
        /*01c8*/ 	.word	0x000001f0
        /*01cc*/ 	.word	0x000000ff
        /*01d0*/ 	.word	0x00000008
        /*01d4*/ 	.short	0x0100
        /*01d6*/ 	.byte	0x08
	.zero		1


	//   ....[2]....
        /*01d8*/ 	.word	0x000002e0
        /*01dc*/ 	.word	0x000000ff
        /*01e0*/ 	.word	0x00000010
        /*01e4*/ 	.short	0x0100
        /*01e6*/ 	.byte	0x08
	.zero		1


	//   ....[3]....
        /*01e8*/ 	.word	0x000002f0
        /*01ec*/ 	.word	0x000000ff
        /*01f0*/ 	.word	0x00000018
        /*01f4*/ 	.short	0x0100
        /*01f6*/ 	.byte	0x08
	.zero		1


	//   ....[4]....
        /*01f8*/ 	.word	0x00000300
        /*01fc*/ 	.word	0x000000ff
        /*0200*/ 	.word	0x00000020
        /*0204*/ 	.short	0x0100
        /*0206*/ 	.byte	0x08
	.zero		1


	//   ....[5]....
        /*0208*/ 	.word	0x00000310
        /*020c*/ 	.word	0x000000ff
        /*0210*/ 	.word	0x00000028
        /*0214*/ 	.short	0x0100
        /*0216*/ 	.byte	0x08
	.zero		1


	//   ....[6]....
        /*0218*/ 	.word	0x00000490
        /*021c*/ 	.word	0x000000ff
        /*0220*/ 	.word	0x00000018
        /*0224*/ 	.short	0x010a
        /*0226*/ 	.byte	0x19
	.zero		1


	//   ....[7]....
        /*0228*/ 	.word	0x000005c0
        /*022c*/ 	.word	0x000000ff
        /*0230*/ 	.word	0x00000008
        /*0234*/ 	.short	0x010a
        /*0236*/ 	.byte	0x19
	.zero		1


	//   ....[8]....
        /*0238*/ 	.word	0x00000750
        /*023c*/ 	.word	0x000000ff
        /*0240*/ 	.word	0x00000018
        /*0244*/ 	.short	0x010a
        /*0246*/ 	.byte	0x19
	.zero		1


	//   ....[9]....
        /*0248*/ 	.word	0x00000840
        /*024c*/ 	.word	0x000000ff
        /*0250*/ 	.word	0x00000028
        /*0254*/ 	.short	0x010a
        /*0256*/ 	.byte	0x19
	.zero		1


	//   ....[10]....
        /*0258*/ 	.word	0x00000950
        /*025c*/ 	.word	0x000000ff
        /*0260*/ 	.word	0x00000028
        /*0264*/ 	.short	0x010a
        /*0266*/ 	.byte	0x19
	.zero		1


	//   ....[11]....
        /*0268*/ 	.word	0x00000a40
        /*026c*/ 	.word	0x000000ff
        /*0270*/ 	.word	0x00000028
        /*0274*/ 	.short	0x010a
        /*0276*/ 	.byte	0x19
	.zero		1


	//   ....[12]....
        /*0278*/ 	.word	0x00000c60
        /*027c*/ 	.word	0x000000ff
        /*0280*/ 	.word	0x00000000
        /*0284*/ 	.short	0x010a
        /*0286*/ 	.byte	0x08
	.zero		1


	//   ....[13]....
        /*0288*/ 	.word	0x00000cb0
        /*028c*/ 	.word	0x000000ff
        /*0290*/ 	.word	0x00000010
        /*0294*/ 	.short	0x010a
        /*0296*/ 	.byte	0x08
	.zero		1


	//   ....[14]....
        /*0298*/ 	.word	0x00000da0
        /*029c*/ 	.word	0x000000ff
        /*02a0*/ 	.word	0x00000010
        /*02a4*/ 	.short	0x010a
        /*02a6*/ 	.byte	0x08
	.zero		1


	//   ....[15]....
        /*02a8*/ 	.word	0x00002d10
        /*02ac*/ 	.word	0x000000ff
        /*02b0*/ 	.word	0x00000018
        /*02b4*/ 	.short	0x0101
        /*02b6*/ 	.byte	0x08
	.zero		1


	//   ....[16]....
        /*02b8*/ 	.word	0x00003540
        /*02bc*/ 	.word	0x000000ff
        /*02c0*/ 	.word	0x00000010
        /*02c4*/ 	.short	0x010a
        /*02c6*/ 	.byte	0x08
	.zero		1


	//   ....[17]....
        /*02c8*/ 	.word	0x00003570
        /*02cc*/ 	.word	0x000000ff
        /*02d0*/ 	.word	0x00000010
        /*02d4*/ 	.short	0x010a
        /*02d6*/ 	.byte	0x08
	.zero		1


	//   ....[18]....
        /*02d8*/ 	.word	0x00003600
        /*02dc*/ 	.word	0x000000ff
        /*02e0*/ 	.word	0x00000020
        /*02e4*/ 	.short	0x010a
        /*02e6*/ 	.byte	0x08
	.zero		1


	//   ....[19]....
        /*02e8*/ 	.word	0x00003620
        /*02ec*/ 	.word	0x000000ff
        /*02f0*/ 	.word	0x00000020
        /*02f4*/ 	.short	0x010a
        /*02f6*/ 	.byte	0x08
	.zero		1


	//   ....[20]....
        /*02f8*/ 	.word	0x00003e60
        /*02fc*/ 	.word	0x000000ff
        /*0300*/ 	.word	0x00000018
        /*0304*/ 	.short	0x0101
        /*0306*/ 	.byte	0x08
	.zero		1


	//   ....[21]....
        /*0308*/ 	.word	0x00003f10
        /*030c*/ 	.word	0x000000ff
        /*0310*/ 	.word	0x00000028
        /*0314*/ 	.short	0x0101
        /*0316*/ 	.byte	0x08
	.zero		1


	//   ....[22]....
        /*0318*/ 	.word	0x00004f70
        /*031c*/ 	.word	0x000000ff
        /*0320*/ 	.word	0x00000008
        /*0324*/ 	.short	0x0101
        /*0326*/ 	.byte	0x08
	.zero		1


	//   ....[23]....
        /*0328*/ 	.word	0x00004f80
        /*032c*/ 	.word	0x000000ff
        /*0330*/ 	.word	0x00000020
        /*0334*/ 	.short	0x010a
        /*0336*/ 	.byte	0x08
	.zero		1


	//   ....[24]....
        /*0338*/ 	.word	0x00004fa0
        /*033c*/ 	.word	0x000000ff
        /*0340*/ 	.word	0x00000020
        /*0344*/ 	.short	0x010a
        /*0346*/ 	.byte	0x08
	.zero		1


	//   ....[25]....
        /*0348*/ 	.word	0x00005290
        /*034c*/ 	.word	0x000000ff
        /*0350*/ 	.word	0x00000028
        /*0354*/ 	.short	0x0101
        /*0356*/ 	.byte	0x08
	.zero		1


	//   ....[26]....
        /*0358*/ 	.word	0x00005740
        /*035c*/ 	.word	0x00000005
        /*0360*/ 	.word	0x00000018
        /*0364*/ 	.short	0x010a
        /*0366*/ 	.byte	0x3f
	.zero		1


	//   ....[27]....
        /*0368*/ 	.word	0x000057c0
        /*036c*/ 	.word	0x00000005
        /*0370*/ 	.word	0x00000008
        /*0374*/ 	.short	0x010a
        /*0376*/ 	.byte	0x3f
	.zero		1


	//   ....[28]....
        /*0378*/ 	.word	0x00005840
        /*037c*/ 	.word	0x00000007
        /*0380*/ 	.word	0x00000018
        /*0384*/ 	.short	0x010a
        /*0386*/ 	.byte	0x3f
	.zero		1


	//   ....[29]....
        /*0388*/ 	.word	0x000058b0
        /*038c*/ 	.word	0x00000005
        /*0390*/ 	.word	0x00000028
        /*0394*/ 	.short	0x010a
        /*0396*/ 	.byte	0x3f
	.zero		1


	//   ....[30]....
        /*0398*/ 	.word	0x00005920
        /*039c*/ 	.word	0x00000005
        /*03a0*/ 	.word	0x00000028
        /*03a4*/ 	.short	0x010a
        /*03a6*/ 	.byte	0x3f
	.zero		1


	//   ....[31]....
        /*03a8*/ 	.word	0x00005990
        /*03ac*/ 	.word	0x00000005
        /*03b0*/ 	.word	0x00000028
        /*03b4*/ 	.short	0x010a
        /*03b6*/ 	.byte	0x3f
	.zero		1


	//   ....[32]....
        /*03b8*/ 	.word	0x000059f0
        /*03bc*/ 	.word	0x00000003
        /*03c0*/ 	.word	0x00000000
        /*03c4*/ 	.short	0x010a
        /*03c6*/ 	.byte	0x3f
	.zero		1


	//   ....[33]....
        /*03c8*/ 	.word	0x00005a50
        /*03cc*/ 	.word	0x00000003
        /*03d0*/ 	.word	0x00000010
        /*03d4*/ 	.short	0x010a
        /*03d6*/ 	.byte	0x3f
	.zero		1


	//   ....[34]....
        /*03d8*/ 	.word	0x00005ac0
        /*03dc*/ 	.word	0x00000005
        /*03e0*/ 	.word	0x00000010
        /*03e4*/ 	.short	0x010a
        /*03e6*/ 	.byte	0x3f
	.zero		1


	//   ....[35]....
        /*03e8*/ 	.word	0x00005b30
        /*03ec*/ 	.word	0x00000005
        /*03f0*/ 	.word	0x00000020
        /*03f4*/ 	.short	0x010a
        /*03f6*/ 	.byte	0x3f
	.zero		1


	//   ....[36]....
        /*03f8*/ 	.word	0x00005ba0
        /*03fc*/ 	.word	0x00000007
        /*0400*/ 	.word	0x00000020
        /*0404*/ 	.short	0x010a
        /*0406*/ 	.byte	0x3f
	.zero		1


	//----- nvinfo : EIATTR_NUM_MBARRIERS
	.align		4
.L_45:
        /*0408*/ 	.byte	0x03, 0x38
        /*040a*/ 	.short	0x0006


	//----- nvinfo : EIATTR_EXIT_INSTR_OFFSETS
	.align		4
        /*040c*/ 	.byte	0x04, 0x1c
        /*040e*/ 	.short	(.L_47 - .L_46)


	//   ....[0]....
.L_46:
        /*0410*/ 	.word	0x000003b0


	//   ....[1]....
        /*0414*/ 	.word	0x00000a70


	//   ....[2]....
        /*0418*/ 	.word	0x00000aa0


	//   ....[3]....
        /*041c*/ 	.word	0x00005660


	//   ....[4]....
        /*0420*/ 	.word	0x00005700


	//----- nvinfo : EIATTR_REQNTID
	.align		4
.L_47:
        /*0424*/ 	.byte	0x04, 0x10
        /*0426*/ 	.short	(.L_49 - .L_48)
.L_48:
        /*0428*/ 	.word	0x00000180
        /*042c*/ 	.word	0x00000001
        /*0430*/ 	.word	0x00000001


	//----- nvinfo : EIATTR_CBANK_PARAM_SIZE
	.align		4
.L_49:
        /*0434*/ 	.byte	0x03, 0x19
        /*0436*/ 	.short	0x0290


	//----- nvinfo : EIATTR_PARAM_CBANK
	.align		4
        /*0438*/ 	.byte	0x04, 0x0a
        /*043a*/ 	.short	(.L_51 - .L_50)
	.align		4
.L_50:
        /*043c*/ 	.word	index@(.nv.constant0.kernel_cutlass_kernel_flash_attncuteflash_fwd_sm90FlashAttentionForwardSm90_object_at__tensor0000o1641211101213_tensor0000o6411101213_tensor0000o6411101213_tensor0000o1641211101213_tensor_0)
        /*0440*/ 	.short	0x0210
        /*0442*/ 	.short	0x0290


	//----- nvinfo : EIATTR_SW_WAR
	.align		4
.L_51:
        /*0444*/ 	.byte	0x04, 0x36
        /*0446*/ 	.short	(.L_53 - .L_52)
.L_52:
        /*0448*/ 	.word	0x00000008
.L_53:


//--------------------- .nv.callgraph             --------------------------
	.section	.nv.callgraph,"",@"SHT_CUDA_CALLGRAPH"
	.align	4
	.sectionentsize	8
	.align		4
        /*0000*/ 	.word	0x00000000
	.align		4
        /*0004*/ 	.word	0xffffffff
	.align		4
        /*0008*/ 	.word	0x00000000
	.align		4
        /*000c*/ 	.word	0xfffffffe
	.align		4
        /*0010*/ 	.word	0x00000000
	.align		4
        /*0014*/ 	.word	0xfffffffd
	.align		4
        /*0018*/ 	.word	0x00000000
	.align		4
        /*001c*/ 	.word	0xfffffffc


//--------------------- .text.kernel_cutlass_kernel_flash_attncuteflash_fwd_sm90FlashAttentionForwardSm90_object_at__tensor0000o1641211101213_tensor0000o6411101213_tensor0000o6411101213_tensor0000o1641211101213_tensor_0 --------------------------
	.section	.text.kernel_cutlass_kernel_flash_attncuteflash_fwd_sm90FlashAttentionForwardSm90_object_at__tensor0000o1641211101213_tensor0000o6411101213_tensor0000o6411101213_tensor0000o1641211101213_tensor_0,"ax",@progbits
	.sectionflags	@"SHF_BARRIERS=16"
	.align	128
        .global         kernel_cutlass_kernel_flash_attncuteflash_fwd_sm90FlashAttentionForwardSm90_object_at__tensor0000o1641211101213_tensor0000o6411101213_tensor0000o6411101213_tensor0000o1641211101213_tensor_0
        .type           kernel_cutlass_kernel_flash_attncuteflash_fwd_sm90FlashAttentionForwardSm90_object_at__tensor0000o1641211101213_tensor0000o6411101213_tensor0000o6411101213_tensor0000o1641211101213_tensor_0,@function
        .size           kernel_cutlass_kernel_flash_attncuteflash_fwd_sm90FlashAttentionForwardSm90_object_at__tensor0000o1641211101213_tensor0000o6411101213_tensor0000o6411101213_tensor0000o1641211101213_tensor_0,(.L_x_37 - kernel_cutlass_kernel_flash_attncuteflash_fwd_sm90FlashAttentionForwardSm90_object_at__tensor0000o1641211101213_tensor0000o6411101213_tensor0000o6411101213_tensor0000o1641211101213_tensor_0)
        .other          kernel_cutlass_kernel_flash_attncuteflash_fwd_sm90FlashAttentionForwardSm90_object_at__tensor0000o1641211101213_tensor0000o6411101213_tensor0000o6411101213_tensor0000o1641211101213_tensor_0,@"STO_CUDA_ENTRY STV_DEFAULT"
kernel_cutlass_kernel_flash_attncuteflash_fwd_sm90FlashAttentionForwardSm90_object_at__tensor0000o1641211101213_tensor0000o6411101213_tensor0000o6411101213_tensor0000o1641211101213_tensor_0:
.text.kernel_cutlass_kernel_flash_attncuteflash_fwd_sm90FlashAttentionForwardSm90_object_at__tensor0000o1641211101213_tensor0000o6411101213_tensor0000o6411101213_tensor0000o1641211101213_tensor_0:
[----:B------:R-:W1:Y:S01]  /*0000*/  LDC R1, c[0x0][0x28] ;  /* 0x00000a00ff017b82 */ /* 0x000e620000000800 */
[----:B------:R-:W2:Y:S02]  /*0010*/  S2R R13, SR_TID.X ;  /* 0x00000000000d7919 */ /* 0x000ea40000002100 */
[----:B--2---:R-:W-:-:S04]  /*0020*/  SHF.R.U32.HI R0, RZ, 0x5, R13 ;  /* 0x00000005ff007819 */ /* 0x004fc8000001160d */
[----:B------:R-:W-:-:S13]  /*0030*/  ISETP.NE.AND P0, PT, R0, RZ, PT ;  /* 0x000000ff0000720c */ /* 0x000fda0003f05270 */
[----:B-1----:R-:W-:Y:S05]  /*0040*/  @P0 BRA `(.L_x_0) ;  /* 0x0000000000700947 */ /* 0x002fea0003800000 */
[----:B------:R-:W1:Y:S01]  /*0050*/  S2UR UR8, SR_CgaCtaId ;  /* 0x00000000000879c3 */ /* 0x000e620000008800 */
[----:B------:R-:W-:Y:S01]  /*0060*/  ULDC.64 UR10, c[0x0][0x198] ;  /* 0x00006600000a7ab9 */ /* 0x000fe20000000a00 */
[----:B------:R-:W-:Y:S01]  /*0070*/  UMOV UR4, 0x400 ;  /* 0x0000040000047882 */ /* 0x000fe20000000000 */
[----:B------:R-:W-:Y:S02]  /*0080*/  UIADD3 UR12, UP0, UR10, 0x70, URZ ;  /* 0x000000700a0c7890 */ /* 0x000fe4000ff1e03f */
[----:B------:R-:W-:Y:S02]  /*0090*/  UIADD3 UR14, UP1, UR10, 0xf0, URZ ;  /* 0x000000f00a0e7890 */ /* 0x000fe4000ff3e03f */
[----:B------:R-:W-:Y:S01]  /*00a0*/  UIADD3 UR16, UP2, UR10, 0x170, URZ ;  /* 0x000001700a107890 */ /* 0x000fe2000ff5e03f */
[----:B------:R-:W-:Y:S01]  /*00b0*/  UMOV UR5, 0x1 ;  /* 0x0000000100057882 */ /* 0x000fe20000000000 */
[----:B------:R-:W-:Y:S01]  /*00c0*/  UIADD3 UR10, UP3, UR10, 0x1f0, URZ ;  /* 0x000001f00a0a7890 */ /* 0x000fe2000ff7e03f */
[----:B------:R-:W-:Y:S01]  /*00d0*/  UMOV UR6, 0x8 ;  /* 0x0000000800067882 */ /* 0x000fe20000000000 */
[----:B------:R-:W-:-:S02]  /*00e0*/  UIADD3.X UR13, URZ, UR11, URZ, UP0, !UPT ;  /* 0x0000000b3f0d7290 */ /* 0x000fc400087fe43f */
[----:B------:R-:W-:-:S04]  /*00f0*/  UIADD3 UR6, -UR6, 0x100000, URZ ;  /* 0x0010000006067890 */ /* 0x000fc8000fffe13f */
[----:B------:R-:W-:Y:S02]  /*0100*/  USHF.L.U32 UR7, UR6, 0xb, URZ ;  /* 0x0000000b06077899 */ /* 0x000fe4000800063f */
[----:B------:R-:W-:Y:S02]  /*0110*/  USHF.L.U32 UR6, UR6, 0x1, URZ ;  /* 0x0000000106067899 */ /* 0x000fe4000800063f */
[----:B------:R-:W-:Y:S02]  /*0120*/  UIADD3.X UR15, URZ, UR11, URZ, UP1, !UPT ;  /* 0x0000000b3f0f7290 */ /* 0x000fe40008ffe43f */
[----:B------:R-:W-:Y:S02]  /*0130*/  UIADD3.X UR17, URZ, UR11, URZ, UP2, !UPT ;  /* 0x0000000b3f117290 */ /* 0x000fe400097fe43f */
[----:B------:R-:W-:Y:S01]  /*0140*/  UIADD3.X UR11, URZ, UR11, URZ, UP3, !UPT ;  /* 0x0000000b3f0b7290 */ /* 0x000fe20009ffe43f */
[----:B------:R2:W-:Y:S01]  /*0150*/  UTMACCTL.PF [UR12] ;  /* 0x000000000c0079b9 */ /* 0x0005e20008040000 */
[----:B-1----:R-:W-:-:S02]  /*0160*/  ULEA UR8, UR8, UR4, 0x18 ;  /* 0x0000000408087291 */ /* 0x002fc4000f8ec03f */
[----:B------:R-:W-:-:S04]  /*0170*/  UIADD3 UR4, -UR5, 0x100000, URZ ;  /* 0x0010000005047890 */ /* 0x000fc8000fffe13f */
[----:B------:R-:W-:Y:S02]  /*0180*/  USHF.L.U32 UR5, UR4, 0xb, URZ ;  /* 0x0000000b04057899 */ /* 0x000fe4000800063f */
[----:B------:R-:W-:Y:S01]  /*0190*/  USHF.L.U32 UR4, UR4, 0x1, URZ ;  /* 0x0000000104047899 */ /* 0x000fe2000800063f */
[----:B------:R2:W-:Y:S01]  /*01a0*/  UTMACCTL.PF [UR14] ;  /* 0x000000000e0079b9 */ /* 0x0005e20008040000 */
[----:B------:R2:W-:Y:S01]  /*01b0*/  UTMACCTL.PF [UR16] ;  /* 0x00000000100079b9 */ /* 0x0005e20008040000 */
[----:B------:R2:W-:Y:S01]  /*01c0*/  UTMACCTL.PF [UR10] ;  /* 0x000000000a0079b9 */ /* 0x0005e20008040000 */
[----:B------:R-:W1:Y:S08]  /*01d0*/  FENCE.VIEW.ASYNC.S ;  /* 0x00000000000073c6 */ /* 0x000e700000000000 */
[----:B-1----:R2:W1:Y:S01]  /*01e0*/  SYNCS.EXCH.64 URZ, [UR8], UR4 ;  /* 0x00000004083f75b2 */ /* 0x0024620008000100 */
[----:B------:R2:W3:Y:S02]  /*01f0*/  SYNCS.EXCH.64 URZ, [UR8+0x8], UR6 ;  /* 0x00000806083f75b2 */ /* 0x0004e40008000100 */
[----:B--2---:R-:W-:Y:S01]  /*0200*/  NOP ;  /* 0x0000000000007918 */ /* 0x004fe20000000000 */
.L_x_0:
[----:B------:R-:W-:Y:S05]  /*0210*/  @P0 BRA `(.L_x_1) ;  /* 0x0000000000440947 */ /* 0x000fea0003800000 */
[----:B------:R-:W2:Y:S01]  /*0220*/  S2UR UR5, SR_CgaCtaId ;  /* 0x00000000000579c3 */ /* 0x000ea20000008800 */
[----:B------:R-:W-:Y:S01]  /*0230*/  UMOV UR4, 0x400 ;  /* 0x0000040000047882 */ /* 0x000fe20000000000 */
[----:B------:R-:W-:Y:S01]  /*0240*/  UMOV UR6, 0x1 ;  /* 0x0000000100067882 */ /* 0x000fe20000000000 */
[----:B------:R-:W-:Y:S01]  /*0250*/  UMOV UR7, 0x8 ;  /* 0x0000000800077882 */ /* 0x000fe20000000000 */
[----:B--2---:R-:W-:Y:S02]  /*0260*/  ULEA UR8, UR5, UR4, 0x18 ;  /* 0x0000000405087291 */ /* 0x004fe4000f8ec03f */
[----:B------:R-:W-:-:S04]  /*0270*/  UIADD3 UR4, -UR6, 0x100000, URZ ;  /* 0x0010000006047890 */ /* 0x000fc8000fffe13f */
[----:B------:R-:W-:Y:S02]  /*0280*/  USHF.L.U32 UR5, UR4, 0xb, URZ ;  /* 0x0000000b04057899 */ /* 0x000fe4000800063f */
[----:B------:R-:W-:Y:S02]  /*0290*/  USHF.L.U32 UR4, UR4, 0x1, URZ ;  /* 0x0000000104047899 */ /* 0x000fe4000800063f */
[----:B------:R-:W-:-:S04]  /*02a0*/  UIADD3 UR6, -UR7, 0x100000, URZ ;  /* 0x0010000007067890 */ /* 0x000fc8000fffe13f */
[----:B------:R-:W-:Y:S02]  /*02b0*/  USHF.L.U32 UR7, UR6, 0xb, URZ ;  /* 0x0000000b06077899 */ /* 0x000fe4000800063f */
[----:B------:R-:W-:Y:S01]  /*02c0*/  USHF.L.U32 UR6, UR6, 0x1, URZ ;  /* 0x0000000106067899 */ /* 0x000fe2000800063f */
[----:B------:R-:W2:Y:S03]  /*02d0*/  FENCE.VIEW.ASYNC.S ;  /* 0x00000000000073c6 */ /* 0x000ea60000000000 */
[----:B--2---:R2:W4:Y:S08]  /*02e0*/  SYNCS.EXCH.64 URZ, [UR8+0x10], UR4 ;  /* 0x00001004083f75b2 */ /* 0x0045300008000100 */
[----:B------:R2:W5:Y:S01]  /*02f0*/  SYNCS.EXCH.64 URZ, [UR8+0x18], UR6 ;  /* 0x00001806083f75b2 */ /* 0x0005620008000100 */
[----:B------:R2:W3:Y:S01]  /*0300*/  SYNCS.EXCH.64 URZ, [UR8+0x20], UR4 ;  /* 0x00002004083f75b2 */ /* 0x0004e20008000100 */
[----:B------:R2:W1:Y:S01]  /*0310*/  SYNCS.EXCH.64 URZ, [UR8+0x28], UR6 ;  /* 0x00002806083f75b2 */ /* 0x0004620008000100 */
[----:B------:R-:W-:Y:S01]  /*0320*/  NOP ;  /* 0x0000000000007918 */ /* 0x000fe20000000000 */
.L_x_1:
[----:B------:R-:W-:Y:S01]  /*0330*/  ISETP.GT.AND P0, PT, R0, 0x3, PT ;  /* 0x000000030000780c */ /* 0x000fe20003f04270 */
[----:B------:R-:W-:Y:S01]  /*0340*/  NOP ;  /* 0x0000000000007918 */ /* 0x000fe20000000000 */
[----:B------:R-:W-:Y:S01]  /*0350*/  LOP3.LUT R4, R13, 0x1f, RZ, 0xc0, !PT ;  /* 0x0000001f0d047812 */ /* 0x000fe200078ec0ff */
[----:B-1-345:R-:W-:Y:S10]  /*0360*/  BAR.SYNC.DEFER_BLOCKING 0x0 ;  /* 0x0000000000007b1d */ /* 0x03aff40000010000 */
[----:B------:R-:W-:Y:S05]  /*0370*/  @P0 BRA `(.L_x_2) ;  /* 0x0000000400cc0947 */ /* 0x000fea0003800000 */
[----:B------:R-:W-:-:S08]  /*0380*/  NOP ;  /* 0x0000000000007918 */ /* 0x000fd00000000000 */
[----:B------:R-:W1:-:S00]  /*0390*/  USETMAXREG.DEALLOC.CTAPOOL 0x18 ;  /* 0x00000018000079c8 */ /* 0x000e4000080e0500 */
[----:B-1----:R-:W-:-:S13]  /*03a0*/  LOP3.LUT P0, RZ, R0, 0x3, RZ, 0xc0, !PT ;  /* 0x0000000300ff7812 */ /* 0x002fda000780c0ff */
[----:B--2---:R-:W-:Y:S05]  /*03b0*/  @P0 EXIT ;  /* 0x000000000000094d */ /* 0x004fea0003800000 */
[----:B------:R-:W1:Y:S01]  /*03c0*/  S2UR UR4, SR_CgaCtaId ;  /* 0x00000000000479c3 */ /* 0x000e620000008800 */
[----:B------:R-:W-:Y:S01]  /*03d0*/  UMOV UR25, 0x400 ;  /* 0x0000040000197882 */ /* 0x000fe20000000000 */
[----:B------:R-:W-:Y:S01]  /*03e0*/  IMAD.MOV.U32 R0, RZ, RZ, -0x80000000 ;  /* 0x80000000ff007424 */ /* 0x000fe200078e00ff */
[----:B------:R-:W-:Y:S02]  /*03f0*/  ULDC UR7, c[0x0][0x21c] ;  /* 0x0000870000077ab9 */ /* 0x000fe40000000800 */
[----:B------:R-:W-:Y:S02]  /*0400*/  UIADD3 UR6, -UR7, URZ, URZ ;  /* 0x0000003f07067290 */ /* 0x000fe4000fffe13f */
[----:B------:R-:W-:Y:S01]  /*0410*/  UISETP.GT.AND UP0, UPT, UR7, URZ, UPT ;  /* 0x0000003f0700728c */ /* 0x000fe2000bf04270 */
[----:B------:R-:W2:Y:S01]  /*0420*/  S2UR UR12, SR_CTAID.Y ;  /* 0x00000000000c79c3 */ /* 0x000ea20000002600 */
[----:B------:R-:W-:-:S04]  /*0430*/  USHF.R.S32.HI UR6, URZ, 0x1f, UR6 ;  /* 0x0000001f3f067899 */ /* 0x000fc80008011406 */
[----:B------:R-:W-:-:S03]  /*0440*/  ULEA.HI UR6, UR6, -UR7, URZ, 0x7 ;  /* 0x8000000706067291 */ /* 0x000fc6000f8f383f */
[----:B------:R-:W3:Y:S01]  /*0450*/  S2UR UR13, SR_CTAID.Z ;  /* 0x00000000000d79c3 */ /* 0x000ee20000002700 */
[----:B-1----:R-:W-:Y:S02]  /*0460*/  ULEA UR25, UR4, UR25, 0x18 ;  /* 0x0000001904197291 */ /* 0x002fe4000f8ec03f */
[----:B------:R-:W-:-:S04]  /*0470*/  UIADD3 UR4, UR7, -0x1, URZ ;  /* 0xffffffff07047890 */ /* 0x000fc8000fffe03f */
[----:B------:R-:W-:-:S03]  /*0480*/  USHF.R.S32.HI UR5, URZ, 0x1f, UR4 ;  /* 0x0000001f3f057899 */ /* 0x000fc60008011404 */
[----:B------:R-:W1:Y:S01]  /*0490*/  SYNCS.PHASECHK.TRANS64.TRYWAIT P0, [UR25+0x18], R0 ;  /* 0x00001800ff0075a7 */ /* 0x000e620008000159 */
[----:B------:R-:W-:Y:S01]  /*04a0*/  ULEA.HI UR5, UR5, UR4, URZ, 0x7 ;  /* 0x0000000405057291 */ /* 0x000fe2000f8f383f */
[----:B-123--:R-:W-:Y:S11]  /*04b0*/  @!P0 BRA `(.L_x_3) ;  /* 0x0000005000948947 */ /* 0x00eff60003800000 */
.L_x_22:
[----:B------:R-:W-:Y:S01]  /*04c0*/  USHF.R.S32.HI UR6, URZ, 0x7, UR6 ;  /* 0x000000073f067899 */ /* 0x000fe20008011406 */
[----:B------:R-:W2:Y:S01]  /*04d0*/  S2UR UR27, SR_CTAID.X ;  /* 0x00000000001b79c3 */ /* 0x000ea20000002500 */
[----:B------:R-:W-:Y:S01]  /*04e0*/  ELECT P0, URZ, PT ;  /* 0x00000000003f782f */ /* 0x000fe20003800000 */
[----:B------:R-:W-:Y:S02]  /*04f0*/  ULEA.HI.SX32 UR19, UR5, 0x1, 0x19 ;  /* 0x0000000105137891 */ /* 0x000fe4000f8fca3f */
[----:B------:R-:W-:Y:S01]  /*0500*/  UIADD3 UR6, -UR6, URZ, URZ ;  /* 0x0000003f06067290 */ /* 0x000fe2000fffe13f */
[----:B------:R-:W-:Y:S01]  /*0510*/  ULDC.64 UR4, c[0x0][0x198] ;  /* 0x0000660000047ab9 */ /* 0x000fe20000000a00 */
[----:B------:R-:W-:Y:S02]  /*0520*/  UIADD3 UR8, UR25, 0x8400, URZ ;  /* 0x0000840019087890 */ /* 0x000fe4000fffe03f */
[----:B------:R-:W-:-:S03]  /*0530*/  UIADD3 UR4, UP1, UR4, 0xf0, URZ ;  /* 0x000000f004047890 */ /* 0x000fc6000ff3e03f */
[----:B------:R-:W-:Y:S01]  /*0540*/  @!UP0 UMOV UR19, UR6 ;  /* 0x0000000600138c82 */ /* 0x000fe20008000000 */
[----:B------:R-:W-:Y:S02]  /*0550*/  UIADD3 UR9, UR25, 0x10, URZ ;  /* 0x0000001019097890 */ /* 0x000fe4000fffe03f */
[----:B------:R-:W-:Y:S01]  /*0560*/  @P0 IMAD.MOV.U32 R2, RZ, RZ, 0x4000 ;  /* 0x00004000ff020424 */ /* 0x000fe200078e00ff */
[----:B------:R-:W-:Y:S02]  /*0570*/  ULEA UR11, UR19, 0xffffff80, 0x7 ;  /* 0xffffff80130b7891 */ /* 0x000fe4000f8e383f */
[----:B------:R-:W-:Y:S01]  /*0580*/  UIADD3.X UR5, URZ, UR5, URZ, UP1, !UPT ;  /* 0x000000053f057290 */ /* 0x000fe20008ffe43f */
[----:B------:R3:W-:Y:S01]  /*0590*/  @P0 SYNCS.ARRIVE.TRANS64 RZ, [UR25+0x10], R2 ;  /* 0x00001002ffff09a7 */ /* 0x0007e20008000019 */
[----:B------:R-:W-:-:S07]  /*05a0*/  UMOV UR10, URZ ;  /* 0x0000003f000a7c82 */ /* 0x000fce0008000000 */
[----:B------:R3:W-:Y:S01]  /*05b0*/  UTMALDG.4D [UR8], [UR4], desc[URZ] ;  /* 0x00003f08040075b4 */ /* 0x0007e20008019000 */
[----:B------:R-:W4:Y:S02]  /*05c0*/  SYNCS.PHASECHK.TRANS64.TRYWAIT P0, [UR25+0x8], R0 ;  /* 0x00000800ff0075a7 */ /* 0x000f240008000159 */
[----:B--234-:R-:W-:Y:S05]  /*05d0*/  @!P0 BRA `(.L_x_4) ;  /* 0x00000050006c8947 */ /* 0x01cfea0003800000 */
.L_x_23:
[----:B------:R-:W-:Y:S01]  /*05e0*/  ELECT P0, URZ, PT ;  /* 0x00000000003f782f */ /* 0x000fe20003800000 */
[----:B------:R-:W-:Y:S01]  /*05f0*/  ULDC.64 UR4, c[0x0][0x198] ;  /* 0x0000660000047ab9 */ /* 0x000fe20000000a00 */
[----:B------:R-:W-:Y:S02]  /*0600*/  USHF.L.U32 UR27, UR27, 0x7, URZ ;  /* 0x000000071b1b7899 */ /* 0x000fe4000800063f */
[----:B------:R-:W-:Y:S02]  /*0610*/  UIADD3 UR4, UP0, UR4, 0x70, URZ ;  /* 0x0000007004047890 */ /* 0x000fe4000ff1e03f */
[----:B------:R-:W-:Y:S02]  /*0620*/  UIADD3 UR24, UR25, 0x4400, URZ ;  /* 0x0000440019187890 */ /* 0x000fe4000fffe03f */
[----:B------:R-:W-:Y:S02]  /*0630*/  UIADD3.X UR5, URZ, UR5, URZ, UP0, !UPT ;  /* 0x000000053f057290 */ /* 0x000fe400087fe43f */
[----:B------:R-:W-:-:S03]  /*0640*/  UISETP.GE.AND UP0, UPT, UR19, 0x2, UPT ;  /* 0x000000021300788c */ /* 0x000fc6000bf06270 */
[----:B------:R-:W-:Y:S01]  /*0650*/  @P0 IMAD.MOV.U32 R0, RZ, RZ, 0x4000 ;  /* 0x00004000ff000424 */ /* 0x000fe200078e00ff */
[----:B------:R-:W-:Y:S01]  /*0660*/  UMOV UR26, URZ ;  /* 0x0000003f001a7c82 */ /* 0x000fe20008000000 */
[----:B------:R-:W-:Y:S01]  /*0670*/  UMOV UR28, UR12 ;  /* 0x0000000c001c7c82 */ /* 0x000fe20008000000 */
[----:B------:R-:W-:Y:S01]  /*0680*/  UMOV UR29, UR13 ;  /* 0x0000000d001d7c82 */ /* 0x000fe20008000000 */
[----:B------:R2:W-:Y:S01]  /*0690*/  @P0 SYNCS.ARRIVE.TRANS64 RZ, [UR25], R0 ;  /* 0x00000000ffff09a7 */ /* 0x0005e20008000019 */
[----:B------:R-:W-:Y:S01]  /*06a0*/  PLOP3.LUT P0, PT, PT, PT, UP0, 0x80, 0x0 ;  /* 0x000000000000781c */ /* 0x000fe20003f0f008 */
[----:B------:R3:W-:Y:S01]  /*06b0*/  UTMALDG.4D [UR24], [UR4], desc[URZ] ;  /* 0x00003f18040075b4 */ /* 0x0007e20008019000 */
[----:B--2---:R-:W-:-:S11]  /*06c0*/  IMAD.MOV.U32 R0, RZ, RZ, 0x1 ;  /* 0x00000001ff007424 */ /* 0x004fd600078e00ff */
[----:B---3--:R-:W-:Y:S05]  /*06d0*/  @!P0 BRA `(.L_x_5) ;  /* 0x0000000000988947 */ /* 0x008fea0003800000 */
[----:B------:R-:W-:Y:S01]  /*06e0*/  UIADD3 UR4, -UR19, URZ, URZ ;  /* 0x0000003f13047290 */ /* 0x000fe2000fffe13f */
[----:B-1----:R-:W-:Y:S01]  /*06f0*/  IMAD.MOV.U32 R5, RZ, RZ, 0x1 ;  /* 0x00000001ff057424 */ /* 0x002fe200078e00ff */
[----:B------:R-:W-:Y:S01]  /*0700*/  ULEA UR19, UR19, 0xffffff80, 0x7 ;  /* 0xffffff8013137891 */ /* 0x000fe2000f8e383f */
[----:B------:R-:W-:-:S03]  /*0710*/  ULDC.64 UR6, c[0x0][0x198] ;  /* 0x0000660000067ab9 */ /* 0x000fc60000000a00 */
[----:B------:R-:W-:-:S08]  /*0720*/  IMAD.U32 R4, RZ, RZ, UR4 ;  /* 0x00000004ff047e24 */ /* 0x000fd0000f8e00ff */
.L_x_8:
[----:B------:R-:W-:-:S05]  /*0730*/  LOP3.LUT R0, R5, 0x1, RZ, 0x3c, !PT ;  /* 0x0000000105007812 */ /* 0x000fca00078e3cff */
[----:B--2---:R-:W-:-:S04]  /*0740*/  IMAD.U32 R2, R0, -0x80000000, RZ ;  /* 0x8000000000027824 */ /* 0x004fc800078e00ff */
[----:B------:R-:W1:Y:S02]  /*0750*/  SYNCS.PHASECHK.TRANS64.TRYWAIT P0, [UR25+0x18], R2 ;  /* 0x00001802ff0075a7 */ /* 0x000e640008000159 */
[----:B-1----:R-:W-:Y:S05]  /*0760*/  @!P0 BRA `(.L_x_6) ;  /* 0x0000005000288947 */ /* 0x002fea0003800000 */
.L_x_25:
[----:B------:R-:W-:Y:S01]  /*0770*/  ELECT P0, URZ, PT ;  /* 0x00000000003f782f */ /* 0x000fe20003800000 */
[----:B------:R-:W-:Y:S01]  /*0780*/  VIADD R4, R4, 0x1 ;  /* 0x0000000104047836 */ /* 0x000fe20000000000 */
[----:B------:R-:W-:Y:S02]  /*0790*/  UIADD3 UR4, UP0, UR6, 0xf0, URZ ;  /* 0x000000f006047890 */ /* 0x000fe4000ff1e03f */
[----:B------:R-:W-:Y:S02]  /*07a0*/  UIADD3 UR11, UR19, -0x80, URZ ;  /* 0xffffff80130b7890 */ /* 0x000fe4000fffe03f */
[----:B------:R-:W-:Y:S01]  /*07b0*/  UIADD3 UR8, UR25, 0x8400, URZ ;  /* 0x0000840019087890 */ /* 0x000fe2000fffe03f */
[----:B------:R-:W-:Y:S01]  /*07c0*/  ISETP.NE.AND P1, PT, R4, -0x1, PT ;  /* 0xffffffff0400780c */ /* 0x000fe20003f25270 */
[----:B------:R-:W-:Y:S02]  /*07d0*/  UIADD3 UR9, UR25, 0x10, URZ ;  /* 0x0000001019097890 */ /* 0x000fe4000fffe03f */
[----:B------:R-:W-:Y:S01]  /*07e0*/  UIADD3.X UR5, URZ, UR7, URZ, UP0, !UPT ;  /* 0x000000073f057290 */ /* 0x000fe200087fe43f */
[----:B------:R-:W-:-:S02]  /*07f0*/  UMOV UR10, URZ ;  /* 0x0000003f000a7c82 */ /* 0x000fc40008000000 */
[----:B------:R-:W-:-:S04]  /*0800*/  @P0 IMAD.MOV.U32 R2, RZ, RZ, 0x4000 ;  /* 0x00004000ff020424 */ /* 0x000fc800078e00ff */
[----:B------:R2:W-:Y:S02]  /*0810*/  @P0 SYNCS.ARRIVE.TRANS64 RZ, [UR25+0x10], R2 ;  /* 0x00001002ffff09a7 */ /* 0x0005e40008000019 */
[----:B------:R3:W-:Y:S01]  /*0820*/  UTMALDG.4D [UR8], [UR4], desc[URZ] ;  /* 0x00003f08040075b4 */ /* 0x0007e20008019000 */
[----:B--2---:R-:W-:-:S04]  /*0830*/  SHF.L.U32 R2, R5, 0x1f, RZ ;  /* 0x0000001f05027819 */ /* 0x004fc800000006ff */
[----:B------:R-:W2:Y:S02]  /*0840*/  SYNCS.PHASECHK.TRANS64.TRYWAIT P0, [UR25+0x28], R2 ;  /* 0x00002802ff0075a7 */ /* 0x000ea40008000159 */
[----:B--23--:R-:W-:Y:S05]  /*0850*/  @!P0 BRA `(.L_x_7) ;  /* 0x00000050000c8947 */ /* 0x00cfea0003800000 */
.L_x_27:
[----:B------:R-:W-:Y:S01]  /*0860*/  ELECT P0, URZ, PT ;  /* 0x00000000003f782f */ /* 0x000fe20003800000 */
[----:B-1----:R-:W-:Y:S01]  /*0870*/  IMAD.MOV.U32 R5, RZ, RZ, R0 ;  /* 0x000000ffff057224 */ /* 0x002fe200078e0000 */
[----:B------:R-:W-:Y:S02]  /*0880*/  UIADD3 UR4, UP0, UR6, 0x170, URZ ;  /* 0x0000017006047890 */ /* 0x000fe4000ff1e03f */
[----:B------:R-:W-:Y:S02]  /*0890*/  UIADD3 UR16, UR25, 0x400, URZ ;  /* 0x0000040019107890 */ /* 0x000fe4000fffe03f */
[----:B------:R-:W-:Y:S02]  /*08a0*/  UIADD3 UR17, UR25, 0x20, URZ ;  /* 0x0000002019117890 */ /* 0x000fe4000fffe03f */
[----:B------:R-:W-:Y:S01]  /*08b0*/  UIADD3.X UR5, URZ, UR7, URZ, UP0, !UPT ;  /* 0x000000073f057290 */ /* 0x000fe200087fe43f */
[----:B------:R-:W-:Y:S01]  /*08c0*/  UMOV UR18, URZ ;  /* 0x0000003f00127c82 */ /* 0x000fe20008000000 */
[----:B------:R-:W-:Y:S01]  /*08d0*/  UMOV UR20, UR12 ;  /* 0x0000000c00147c82 */ /* 0x000fe20008000000 */
[----:B------:R-:W-:-:S02]  /*08e0*/  UMOV UR21, UR13 ;  /* 0x0000000d00157c82 */ /* 0x000fc40008000000 */
[----:B------:R-:W-:-:S04]  /*08f0*/  @P0 IMAD.MOV.U32 R2, RZ, RZ, 0x4000 ;  /* 0x00004000ff020424 */ /* 0x000fc800078e00ff */
[----:B------:R2:W-:Y:S01]  /*0900*/  @P0 SYNCS.ARRIVE.TRANS64 RZ, [UR25+0x20], R2 ;  /* 0x00002002ffff09a7 */ /* 0x0005e20008000019 */
[----:B------:R1:W-:Y:S02]  /*0910*/  UTMALDG.4D [UR16], [UR4], desc[URZ] ;  /* 0x00003f10040075b4 */ /* 0x0003e40008019000 */
[----:B-1----:R-:W-:Y:S01]  /*0920*/  UIADD3 UR19, UR19, -0x80, URZ ;  /* 0xffffff8013137890 */ /* 0x002fe2000fffe03f */
[----:B------:R-:W-:Y:S11]  /*0930*/  @P1 BRA `(.L_x_8) ;  /* 0xfffffffc007c1947 */ /* 0x000ff6000383ffff */
.L_x_5:
[----:B--2---:R-:W-:-:S04]  /*0940*/  IMAD.U32 R2, R0, -0x80000000, RZ ;  /* 0x8000000000027824 */ /* 0x004fc800078e00ff */
[----:B------:R-:W2:Y:S02]  /*0950*/  SYNCS.PHASECHK.TRANS64.TRYWAIT P0, [UR25+0x28], R2 ;  /* 0x00002802ff0075a7 */ /* 0x000ea40008000159 */
[----:B--2---:R-:W-:Y:S05]  /*0960*/  @!P0 BRA `(.L_x_9) ;  /* 0x0000004c00e48947 */ /* 0x004fea0003800000 */
.L_x_29:
[----:B------:R-:W-:Y:S02]  /*0970*/  ELECT P0, URZ, PT ;  /* 0x00000000003f782f */ /* 0x000fe40003800000 */
[----:B------:R-:W-:Y:S01]  /*0980*/  LOP3.LUT R0, R0, 0x1, RZ, 0x3c, !PT ;  /* 0x0000000100007812 */ /* 0x000fe200078e3cff */
[----:B------:R-:W-:Y:S01]  /*0990*/  ULDC.64 UR4, c[0x0][0x198] ;  /* 0x0000660000047ab9 */ /* 0x000fe20000000a00 */
[----:B------:R-:W-:Y:S02]  /*09a0*/  UIADD3 UR8, UR25, 0x400, URZ ;  /* 0x0000040019087890 */ /* 0x000fe4000fffe03f */
[----:B------:R-:W-:Y:S02]  /*09b0*/  UIADD3 UR4, UP0, UR4, 0x170, URZ ;  /* 0x0000017004047890 */ /* 0x000fe4000ff1e03f */
[----:B------:R-:W-:Y:S02]  /*09c0*/  UIADD3 UR9, UR25, 0x20, URZ ;  /* 0x0000002019097890 */ /* 0x000fe4000fffe03f */
[----:B------:R-:W-:Y:S01]  /*09d0*/  UIADD3.X UR5, URZ, UR5, URZ, UP0, !UPT ;  /* 0x000000053f057290 */ /* 0x000fe200087fe43f */
[----:B------:R-:W-:Y:S01]  /*09e0*/  UMOV UR10, URZ ;  /* 0x0000003f000a7c82 */ /* 0x000fe20008000000 */
[----:B------:R-:W-:Y:S01]  /*09f0*/  UMOV UR11, URZ ;  /* 0x0000003f000b7c82 */ /* 0x000fe20008000000 */
[----:B------:R-:W-:-:S04]  /*0a00*/  @P0 IMAD.MOV.U32 R2, RZ, RZ, 0x4000 ;  /* 0x00004000ff020424 */ /* 0x000fc800078e00ff */
[----:B------:R2:W-:Y:S02]  /*0a10*/  @P0 SYNCS.ARRIVE.TRANS64 RZ, [UR25+0x20], R2 ;  /* 0x00002002ffff09a7 */ /* 0x0005e40008000019 */
[----:B------:R3:W-:Y:S01]  /*0a20*/  UTMALDG.4D [UR8], [UR4], desc[URZ] ;  /* 0x00003f08040075b4 */ /* 0x0007e20008019000 */
[----:B--2---:R-:W-:-:S04]  /*0a30*/  IMAD.U32 R2, R0, -0x80000000, RZ ;  /* 0x8000000000027824 */ /* 0x004fc800078e00ff */
[----:B------:R-:W2:Y:S02]  /*0a40*/  SYNCS.PHASECHK.TRANS64.TRYWAIT P0, [UR25+0x28], R2 ;  /* 0x00002802ff0075a7 */ /* 0x000ea40008000159 */
[----:B--23--:R-:W-:Y:S05]  /*0a50*/  @!P0 BRA `(.L_x_10) ;  /* 0x0000004c00c48947 */ /* 0x00cfea0003800000 */
.L_x_31:
[----:B------:R-:W-:-:S13]  /*0a60*/  ELECT P0, URZ, PT ;  /* 0x00000000003f782f */ /* 0x000fda0003800000 */
[----:B------:R-:W-:Y:S05]  /*0a70*/  @!P0 EXIT ;  /* 0x000000000000894d */ /* 0x000fea0003800000 */
[----:B------:R-:W-:-:S04]  /*0a80*/  IMAD.MOV.U32 R0, RZ, RZ, 0x4000 ;  /* 0x00004000ff007424 */ /* 0x000fc800078e00ff */
[----:B------:R-:W-:Y:S01]  /*0a90*/  SYNCS.ARRIVE.TRANS64 RZ, [UR25+0x20], R0 ;  /* 0x00002000ffff79a7 */ /* 0x000fe20008000019 */
[----:B------:R-:W-:Y:S05]  /*0aa0*/  EXIT ;  /* 0x000000000000794d */ /* 0x000fea0003800000 */
.L_x_2:
[----:B------:R-:W-:-:S08]  /*0ab0*/  NOP ;  /* 0x0000000000007918 */ /* 0x000fd00000000000 */
[----:B------:R-:W1:Y:S02]  /*0ac0*/  USETMAXREG.TRY_ALLOC.CTAPOOL UP0, 0xf0 ;  /* 0x000000f0000079c8 */ /* 0x000e640008000600 */
[----:B-1----:R-:W-:-:S13]  /*0ad0*/  PLOP3.LUT P0, PT, PT, PT, UP0, 0x80, 0x0 ;  /* 0x000000000000781c */ /* 0x002fda0003f0f008 */
[----:B------:R-:W-:Y:S05]  /*0ae0*/  @!P0 BRA `(.L_x_2) ;  /* 0xfffffffc00f08947 */ /* 0x000fea000383ffff */
[----:B------:R-:W-:Y:S01]  /*0af0*/  VIADD R6, R13, 0xffffff80 ;  /* 0xffffff800d067836 */ /* 0x000fe20000000000 */
[----:B--2---:R-:W1:Y:S01]  /*0b00*/  S2UR UR4, SR_CgaCtaId ;  /* 0x00000000000479c3 */ /* 0x004e620000008800 */
[----:B------:R-:W-:-:S03]  /*0b10*/  UMOV UR8, 0x400 ;  /* 0x0000040000087882 */ /* 0x000fc60000000000 */
[----:B------:R-:W-:-:S04]  /*0b20*/  PRMT R9, R6, 0x9910, RZ ;  /* 0x0000991006097816 */ /* 0x000fc800000000ff */
[----:B------:R-:W-:Y:S01]  /*0b30*/  SHF.R.S32.HI R9, RZ, 0xf, R9 ;  /* 0x0000000fff097819 */ /* 0x000fe20000011409 */
[----:B------:R-:W2:Y:S03]  /*0b40*/  S2UR UR10, SR_CTAID.X ;  /* 0x00000000000a79c3 */ /* 0x000ea60000002500 */
[----:B------:R-:W-:-:S04]  /*0b50*/  LOP3.LUT R9, R9, 0xffff, RZ, 0xc0, !PT ;  /* 0x0000ffff09097812 */ /* 0x000fc800078ec0ff */
[----:B------:R-:W-:Y:S01]  /*0b60*/  LEA.HI R2, R9, R6, RZ, 0x17 ;  /* 0x0000000609027211 */ /* 0x000fe200078fb8ff */
[----:B------:R-:W3:Y:S03]  /*0b70*/  S2UR UR11, SR_CTAID.Y ;  /* 0x00000000000b79c3 */ /* 0x000ee60000002600 */
[----:B------:R-:W-:-:S04]  /*0b80*/  PRMT R3, R2, 0x9910, RZ ;  /* 0x0000991002037816 */ /* 0x000fc800000000ff */
[----:B------:R-:W-:Y:S01]  /*0b90*/  SHF.R.S32.HI R3, RZ, 0x7, R3 ;  /* 0x00000007ff037819 */ /* 0x000fe20000011403 */
[----:B-1----:R-:W-:Y:S01]  /*0ba0*/  ULEA UR8, UR4, UR8, 0x18 ;  /* 0x0000000804087291 */ /* 0x002fe2000f8ec03f */
[----:B------:R-:W1:Y:S02]  /*0bb0*/  S2UR UR12, SR_CTAID.Z ;  /* 0x00000000000c79c3 */ /* 0x000e640000002700 */
[----:B------:R-:W-:-:S04]  /*0bc0*/  PRMT R15, R3, 0x9910, RZ ;  /* 0x00009910030f7816 */ /* 0x000fc800000000ff */
[----:B------:R-:W-:-:S04]  /*0bd0*/  SHF.L.U32 R3, R15, 0x7, RZ ;  /* 0x000000070f037819 */ /* 0x000fc800000006ff */
[----:B------:R-:W-:Y:S01]  /*0be0*/  ISETP.NE.AND P0, PT, R6, R3, PT ;  /* 0x000000030600720c */ /* 0x000fe20003f05270 */
[----:B------:R-:W-:-:S03]  /*0bf0*/  VIADD R3, R15, 0xffffffff ;  /* 0xffffffff0f037836 */ /* 0x000fc60000000000 */
[----:B------:R-:W-:Y:S02]  /*0c00*/  ISETP.LT.U32.AND P0, PT, R13, 0x80, P0 ;  /* 0x000000800d00780c */ /* 0x000fe40000701070 */
[----:B------:R-:W-:-:S11]  /*0c10*/  SHF.R.U32.HI R13, RZ, 0x7, R13 ;  /* 0x00000007ff0d7819 */ /* 0x000fd6000001160d */
[----:B------:R-:W-:Y:S01]  /*0c20*/  @!P0 IMAD.MOV R3, RZ, RZ, R15 ;  /* 0x000000ffff038224 */ /* 0x000fe200078e020f */
[----:B------:R-:W-:-:S05]  /*0c30*/  ISETP.NE.AND P0, PT, R13, 0x1, PT ;  /* 0x000000010d00780c */ /* 0x000fca0003f05270 */
[----:B------:R-:W4:Y:S08]  /*0c40*/  SHFL.IDX PT, R3, R3, RZ, 0x1f ;  /* 0x00001fff03037589 */ /* 0x000f3000000e0000 */
[----:B------:R-:W-:Y:S06]  /*0c50*/  @!P0 BAR.ARV 0x2, 0x100 ;  /* 0x0084000000008b1d */ /* 0x000fec0000002000 */
[----:B------:R-:W5:Y:S01]  /*0c60*/  SYNCS.PHASECHK.TRANS64.TRYWAIT P0, [UR8], RZ ;  /* 0x000000ffff0075a7 */ /* 0x000f620008000148 */
[----:B----4-:R-:W-:-:S13]  /*0c70*/  R2UR UR4, R3 ;  /* 0x00000000030472ca */ /* 0x010fda00000e0000 */
[----:B------:R-:W-:-:S04]  /*0c80*/  USHF.R.U32.HI UR5, URZ, 0x18, UR4 ;  /* 0x000000183f057899 */ /* 0x000fc80008011604 */
[----:B------:R-:W-:Y:S01]  /*0c90*/  ULOP3.LUT UR5, UR5, 0x1, URZ, 0xc0, !UPT ;  /* 0x0000000105057892 */ /* 0x000fe2000f8ec03f */
[----:B-123-5:R-:W-:Y:S11]  /*0ca0*/  @!P0 BRA `(.L_x_11) ;  /* 0x0000004c004c8947 */ /* 0x02eff60003800000 */
.L_x_32:
[----:B------:R-:W2:Y:S01]  /*0cb0*/  SYNCS.PHASECHK.TRANS64.TRYWAIT P0, [UR8+0x10], RZ ;  /* 0x000010ffff0075a7 */ /* 0x000ea20008000148 */
[----:B------:R-:W-:Y:S01]  /*0cc0*/  UIADD3 UR5, UR4, UR5, URZ ;  /* 0x0000000504057290 */ /* 0x000fe2000fffe03f */
[----:B------:R-:W-:-:S03]  /*0cd0*/  UMOV UR7, 0x40000040 ;  /* 0x4000004000077882 */ /* 0x000fc60000000000 */
[----:B------:R-:W-:-:S04]  /*0ce0*/  ULOP3.LUT UR5, UR5, 0x7fffe, URZ, 0xc0, !UPT ;  /* 0x0007fffe05057892 */ /* 0x000fc8000f8ec03f */
[----:B------:R-:W-:-:S04]  /*0cf0*/  UIADD3 UR5, UR4, -UR5, URZ ;  /* 0x8000000504057290 */ /* 0x000fc8000fffe03f */
[----:B------:R-:W-:Y:S02]  /*0d00*/  ULEA UR14, UR5, UR8, 0xd ;  /* 0x00000008050e7291 */ /* 0x000fe4000f8e683f */
[----:B------:R-:W-:Y:S02]  /*0d10*/  UIADD3 UR5, UR8, 0x8400, URZ ;  /* 0x0000840008057890 */ /* 0x000fe4000fffe03f */
[----:B------:R-:W-:Y:S02]  /*0d20*/  UIADD3 UR4, UR14, 0x4400, URZ ;  /* 0x000044000e047890 */ /* 0x000fe4000fffe03f */
[----:B------:R-:W-:Y:S02]  /*0d30*/  USHF.R.U32.HI UR5, URZ, 0x4, UR5 ;  /* 0x000000043f057899 */ /* 0x000fe40008011605 */
[----:B------:R-:W-:Y:S02]  /*0d40*/  USHF.R.U32.HI UR4, URZ, 0x4, UR4 ;  /* 0x000000043f047899 */ /* 0x000fe40008011604 */
[----:B------:R-:W-:-:S02]  /*0d50*/  ULOP3.LUT UR5, UR5, 0x3fc0, URZ, 0xc0, !UPT ;  /* 0x00003fc005057892 */ /* 0x000fc4000f8ec03f */
[----:B------:R-:W-:Y:S02]  /*0d60*/  ULOP3.LUT UR4, UR4, 0x3fc0, URZ, 0xc0, !UPT ;  /* 0x00003fc004047892 */ /* 0x000fe4000f8ec03f */
[----:B------:R-:W-:Y:S02]  /*0d70*/  ULOP3.LUT UR6, UR5, 0x10000, URZ, 0xfc, !UPT ;  /* 0x0001000005067892 */ /* 0x000fe4000f8efc3f */
[----:B------:R-:W-:Y:S01]  /*0d80*/  ULOP3.LUT UR4, UR4, 0x10000, URZ, 0xfc, !UPT ;  /* 0x0001000004047892 */ /* 0x000fe2000f8efc3f */
[----:B--2---:R-:W-:Y:S11]  /*0d90*/  @P0 BRA `(.L_x_12) ;  /* 0x0000000000080947 */ /* 0x004ff60003800000 */
[----:B------:R-:W2:Y:S02]  /*0da0*/  SYNCS.PHASECHK.TRANS64.TRYWAIT P0, [UR8+0x10], RZ ;  /* 0x000010ffff0075a7 */ /* 0x000ea40008000148 */
[----:B--2---:R-:W-:Y:S05]  /*0db0*/  @!P0 BRA `(.L_x_13) ;  /* 0x0000004c00208947 */ /* 0x004fea0003800000 */
.L_x_12:
[----:B------:R-:W-:Y:S01]  /*0dc0*/  WARPGROUP.ARRIVE ;  /* 0x00000000000079c5 */ /* 0x000fe20000000000 */
[----:B------:R-:W-:Y:S01]  /*0dd0*/  UMOV UR5, 0x40000040 ;  /* 0x4000004000057882 */ /* 0x000fe20000000000 */
[----:B------:R-:W-:Y:S01]  /*0de0*/  UIADD3 UR18, UR6, 0x2, URZ ;  /* 0x0000000206127890 */ /* 0x000fe2000fffe03f */
[----:B------:R-:W-:Y:S01]  /*0df0*/  LOP3.LUT R2, R2, 0xff80, RZ, 0xc0, !PT ;  /* 0x0000ff8002027812 */ /* 0x000fe200078ec0ff */
[----:B------:R-:W-:Y:S01]  /*0e00*/  UIADD3 UR16, UR4, 0x2, URZ ;  /* 0x0000000204107890 */ /* 0x000fe2000fffe03f */
[----:B------:R-:W-:Y:S01]  /*0e10*/  IMAD.MOV.U32 R14, RZ, RZ, -0x1 ;  /* 0xffffffffff0e7424 */ /* 0x000fe200078e00ff */
[----:B------:R-:W-:Y:S01]  /*0e20*/  HGMMA.64x128x16.F32.BF16 R24, gdesc[UR4], RZ, !UPT ;  /* 0x01e00000041879f0 */ /* 0x000fe2000c7018ff */
[----:B------:R-:W-:Y:S01]  /*0e30*/  UMOV UR19, 0x40000040 ;  /* 0x4000004000137882 */ /* 0x000fe20000000000 */
[----:B------:R-:W-:Y:S01]  /*0e40*/  UMOV UR17, 0x40000040 ;  /* 0x4000004000117882 */ /* 0x000fe20000000000 */
[----:B------:R-:W-:Y:S01]  /*0e50*/  UIADD3 UR22, UR6, 0x4, URZ ;  /* 0x0000000406167890 */ /* 0x000fe2000fffe03f */
[----:B------:R-:W-:Y:S01]  /*0e60*/  IMAD.MOV R2, RZ, RZ, -R2 ;  /* 0x000000ffff027224 */ /* 0x000fe200078e0a02 */
[----:B------:R-:W-:Y:S01]  /*0e70*/  UIADD3 UR20, UR4, 0x4, URZ ;  /* 0x0000000404147890 */ /* 0x000fe2000fffe03f */
[----:B------:R-:W-:Y:S01]  /*0e80*/  MOV R123, RZ ;  /* 0x000000ff007b7202 */ /* 0x000fe20000000f00 */
[----:B------:R-:W-:Y:S01]  /*0e90*/  UMOV UR23, 0x40000040 ;  /* 0x4000004000177882 */ /* 0x000fe20000000000 */
[----:B------:R-:W-:Y:S01]  /*0ea0*/  UMOV UR21, 0x40000040 ;  /* 0x4000004000157882 */ /* 0x000fe20000000000 */
[----:B------:R-:W-:Y:S01]  /*0eb0*/  UIADD3 UR26, UR6, 0x6, URZ ;  /* 0x00000006061a7890 */ /* 0x000fe2000fffe03f */
[----:B-1----:R-:W-:Y:S01]  /*0ec0*/  PRMT R3, R2, 0x7710, RZ ;  /* 0x0000771002037816 */ /* 0x002fe200000000ff */
[----:B------:R-:W-:Y:S01]  /*0ed0*/  UIADD3 UR24, UR4, 0x6, URZ ;  /* 0x0000000604187890 */ /* 0x000fe2000fffe03f */
[----:B------:R-:W-:Y:S01]  /*0ee0*/  IMAD.MOV.U32 R121, RZ, RZ, RZ ;  /* 0x000000ffff797224 */ /* 0x000fe200078e00ff */
[----:B------:R-:W-:Y:S01]  /*0ef0*/  UMOV UR27, 0x40000040 ;  /* 0x40000040001b7882 */ /* 0x000fe20000000000 */
[----:B------:R-:W-:Y:S01]  /*0f00*/  UMOV UR25, 0x40000040 ;  /* 0x4000004000197882 */ /* 0x000fe20000000000 */
[----:B------:R-:W-:Y:S01]  /*0f10*/  IMAD.IADD R2, R6, 0x1, R3 ;  /* 0x0000000106027824 */ /* 0x000fe200078e0203 */
[----:B------:R-:W-:Y:S01]  /*0f20*/  ULDC UR28, c[0x0][0x21c] ;  /* 0x00008700001c7ab9 */ /* 0x000fe20000000800 */
[----:B------:R-:W-:Y:S01]  /*0f30*/  USHF.L.U32 UR10, UR10, 0x7, URZ ;  /* 0x000000070a0a7899 */ /* 0x000fe2000800063f */
[----:B------:R-:W-:Y:S01]  /*0f40*/  IMAD.MOV.U32 R127, RZ, RZ, RZ ;  /* 0x000000ffff7f7224 */ /* 0x000fe200078e00ff */
[----:B------:R-:W-:Y:S01]  /*0f50*/  UIADD3 UR15, -UR28, URZ, URZ ;  /* 0x0000003f1c0f7290 */ /* 0x000fe2000fffe13f */
[----:B------:R-:W-:Y:S01]  /*0f60*/  PRMT R3, R2, 0x8880, RZ ;  /* 0x0000888002037816 */ /* 0x000fe200000000ff */
[----:B------:R-:W-:Y:S01]  /*0f70*/  UIADD3 UR9, UR28, -0x1, URZ ;  /* 0xffffffff1c097890 */ /* 0x000fe2000fffe03f */
[----:B------:R-:W-:Y:S01]  /*0f80*/  VIADD R128, R13, 0x1 ;  /* 0x000000010d807836 */ /* 0x000fe20000000000 */
[----:B------:R-:W-:Y:S01]  /*0f90*/  USHF.R.S32.HI UR15, URZ, 0x1f, UR15 ;  /* 0x0000001f3f0f7899 */ /* 0x000fe2000801140f */
[----:B------:R-:W-:Y:S01]  /*0fa0*/  PRMT R3, R3, 0x7710, RZ ;  /* 0x0000771003037816 */ /* 0x000fe200000000ff */
[----:B------:R-:W-:Y:S01]  /*0fb0*/  UISETP.GT.AND UP0, UPT, UR28, URZ, UPT ;  /* 0x0000003f1c00728c */ /* 0x000fe2000bf04270 */
[----:B------:R-:W-:Y:S01]  /*0fc0*/  IADD3 R129, -R13, 0x4, RZ ;  /* 0x000000040d817810 */ /* 0x000fe20007ffe1ff */
[----:B------:R-:W-:Y:S01]  /*0fd0*/  USHF.R.S32.HI UR13, URZ, 0x1f, UR9 ;  /* 0x0000001f3f0d7899 */ /* 0x000fe20008011409 */
[----:B------:R-:W-:Y:S01]  /*0fe0*/  SHF.R.U32.HI R3, RZ, 0x7, R3 ;  /* 0x00000007ff037819 */ /* 0x000fe20000011603 */
[----:B------:R-:W-:-:S02]  /*0ff0*/  ULEA.HI UR15, UR15, -UR28, URZ, 0x7 ;  /* 0x8000001c0f0f7291 */ /* 0x000fc4000f8f383f */
[----:B------:R-:W-:Y:S01]  /*1000*/  ULEA.HI UR9, UR13, UR9, URZ, 0x7 ;  /* 0x000000090d097291 */ /* 0x000fe2000f8f383f */
[----:B------:R-:W-:Y:S01]  /*1010*/  LOP3.LUT R7, R3, 0xff, RZ, 0xc0, !PT ;  /* 0x000000ff03077812 */ /* 0x000fe200078ec0ff */
[----:B------:R-:W-:Y:S02]  /*1020*/  USHF.R.S32.HI UR15, URZ, 0x7, UR15 ;  /* 0x000000073f0f7899 */ /* 0x000fe4000801140f */
[----:B------:R-:W-:Y:S01]  /*1030*/  USHF.R.S32.HI UR9, URZ, 0x7, UR9 ;  /* 0x000000073f097899 */ /* 0x000fe20008011409 */
[----:B------:R-:W-:Y:S01]  /*1040*/  LEA.HI R3, R7, R2, RZ, 0x1a ;  /* 0x0000000207037211 */ /* 0x000fe200078fd0ff */
[----:B------:R-:W-:Y:S01]  /*1050*/  @!UP0 ULOP3.LUT UR9, URZ, UR15, URZ, 0x33, !UPT ;  /* 0x0000000f3f098292 */ /* 0x000fe2000f8e333f */
[----:B------:R-:W-:Y:S02]  /*1060*/  ULDC UR13, c[0x0][0x480] ;  /* 0x00012000000d7ab9 */ /* 0x000fe40000000800 */
[----:B------:R-:W-:Y:S01]  /*1070*/  LOP3.LUT R5, R3, 0xfffc, RZ, 0xc0, !PT ;  /* 0x0000fffc03057812 */ /* 0x000fe200078ec0ff */
[----:B------:R-:W-:Y:S01]  /*1080*/  ULDC.64 UR30, c[0x0][0x260] ;  /* 0x00009800001e7ab9 */ /* 0x000fe20000000a00 */
[----:B------:R-:W-:Y:S01]  /*1090*/  ULDC UR15, c[0x0][0x210] ;  /* 0x00008400000f7ab9 */ /* 0x000fe20000000800 */
[----:B------:R-:W-:Y:S01]  /*10a0*/  VIMNMX R10, RZ, UR9, !PT ;  /* 0x00000009ff0a7c48 */ /* 0x000fe2000ffe0100 */
[----:B------:R-:W-:Y:S01]  /*10b0*/  UISETP.GE.AND UP0, UPT, UR9, 0x1, UPT ;  /* 0x000000010900788c */ /* 0x000fe2000bf06270 */
[----:B------:R-:W-:Y:S01]  /*10c0*/  IMAD.MOV R5, RZ, RZ, -R5 ;  /* 0x000000ffff057224 */ /* 0x000fe200078e0a05 */
[----:B------:R-:W-:Y:S01]  /*10d0*/  UIADD3 UR14, UR14, 0xc400, URZ ;  /* 0x0000c4000e0e7890 */ /* 0x000fe2000fffe03f */
[----:B------:R-:W-:Y:S01]  /*10e0*/  UMOV UR35, 0x40000040 ;  /* 0x4000004000237882 */ /* 0x000fe20000000000 */
[----:B------:R-:W-:-:S02]  /*10f0*/  UMOV UR39, 0x40000040 ;  /* 0x4000004000277882 */ /* 0x000fc40000000000 */
[----:B------:R-:W-:Y:S01]  /*1100*/  PRMT R5, R5, 0x7710, RZ ;  /* 0x0000771005057816 */ /* 0x000fe200000000ff */
[----:B------:R-:W-:Y:S01]  /*1110*/  USHF.R.U32.HI UR14, URZ, 0x4, UR14 ;  /* 0x000000043f0e7899 */ /* 0x000fe2000801160e */
[----:B------:R-:W-:Y:S01]  /*1120*/  UMOV UR43, 0x40000040 ;  /* 0x40000040002b7882 */ /* 0x000fe20000000000 */
[----:B------:R-:W-:Y:S02]  /*1130*/  UMOV UR47, 0x40000040 ;  /* 0x40000040002f7882 */ /* 0x000fe40000000000 */
[----:B------:R-:W-:Y:S01]  /*1140*/  IMAD.IADD R8, R2, 0x1, R5 ;  /* 0x0000000102087824 */ /* 0x000fe200078e0205 */
[----:B------:R-:W-:Y:S01]  /*1150*/  ULOP3.LUT UR14, UR14, 0x3fc0, URZ, 0xc0, !UPT ;  /* 0x00003fc00e0e7892 */ /* 0x000fe2000f8ec03f */
[----:B------:R-:W-:Y:S02]  /*1160*/  UMOV UR51, 0x40000040 ;  /* 0x4000004000337882 */ /* 0x000fe40000000000 */
[----:B------:R-:W-:Y:S01]  /*1170*/  IMAD.IADD R5, R8, 0x1, R8 ;  /* 0x0000000108057824 */ /* 0x000fe200078e0208 */
[----:B------:R-:W-:Y:S01]  /*1180*/  UMOV UR55, 0x40000040 ;  /* 0x4000004000377882 */ /* 0x000fe20000000000 */
[----:B------:R-:W-:Y:S01]  /*1190*/  UMOV UR59, 0x40000040 ;  /* 0x40000040003b7882 */ /* 0x000fe20000000000 */
[----:B------:R-:W-:Y:S01]  /*11a0*/  UMOV UR33, 0x40000040 ;  /* 0x4000004000217882 */ /* 0x000fe20000000000 */
[----:B------:R-:W-:Y:S01]  /*11b0*/  IMAD.MOV R5, RZ, RZ, -R5 ;  /* 0x000000ffff057224 */ /* 0x000fe200078e0a05 */
[----:B------:R-:W-:Y:S01]  /*11c0*/  UMOV UR37, 0x40000040 ;  /* 0x4000004000257882 */ /* 0x000fe20000000000 */
[----:B------:R-:W-:Y:S01]  /*11d0*/  UMOV UR41, 0x40000040 ;  /* 0x4000004000297882 */ /* 0x000fe20000000000 */
[----:B------:R-:W-:Y:S01]  /*11e0*/  UMOV UR45, 0x40000040 ;  /* 0x40000040002d7882 */ /* 0x000fe20000000000 */
[----:B------:R-:W-:Y:S01]  /*11f0*/  UMOV UR49, 0x40000040 ;  /* 0x4000004000317882 */ /* 0x000fe20000000000 */
[----:B------:R-:W-:Y:S01]  /*1200*/  PRMT R5, R5, 0x7710, RZ ;  /* 0x0000771005057816 */ /* 0x000fe200000000ff */
[----:B------:R-:W-:Y:S01]  /*1210*/  UMOV UR53, 0x40000040 ;  /* 0x4000004000357882 */ /* 0x000fe20000000000 */
[----:B------:R-:W-:-:S02]  /*1220*/  UMOV UR57, 0x40000040 ;  /* 0x4000004000397882 */ /* 0x000fc40000000000 */
[----:B------:R-:W-:-:S04]  /*1230*/  LOP3.LUT R5, R5, 0xffff, RZ, 0xc0, !PT ;  /* 0x0000ffff05057812 */ /* 0x000fc800078ec0ff */
[----:B------:R-:W-:-:S04]  /*1240*/  PRMT R5, R5, 0x8880, RZ ;  /* 0x0000888005057816 */ /* 0x000fc800000000ff */
[----:B------:R-:W-:Y:S01]  /*1250*/  IADD3 R5, R5, UR28, RZ ;  /* 0x0000001c05057c10 */ /* 0x000fe2000fffe0ff */
[----:B------:R-:W-:-:S04]  /*1260*/  UIMAD.WIDE.U32 UR28, UR11, UR30, URZ ;  /* 0x0000001e0b1c72a5 */ /* 0x000fc8000f8e003f */
[----:B------:R-:W-:Y:S01]  /*1270*/  IMAD R5, R10, -0x80, R5 ;  /* 0xffffff800a057824 */ /* 0x000fe200078e0205 */
[----:B------:R-:W-:-:S03]  /*1280*/  UIMAD UR29, UR11, UR31, UR29 ;  /* 0x0000001f0b1d72a4 */ /* 0x000fc6000f8e021d */
[----:B------:R-:W-:Y:S01]  /*1290*/  ULDC.64 UR30, c[0x0][0x268] ;  /* 0x00009a00001e7ab9 */ /* 0x000fe20000000a00 */
[----:B------:R-:W-:Y:S01]  /*12a0*/  SHF.R.S32.HI R10, RZ, 0x1f, R5 ;  /* 0x0000001fff0a7819 */ /* 0x000fe20000011405 */
[----:B------:R-:W-:-:S03]  /*12b0*/  UIMAD.WIDE.U32 UR28, UR12, UR30, UR28 ;  /* 0x0000001e0c1c72a5 */ /* 0x000fc6000f8e001c */
[----:B------:R-:W-:-:S04]  /*12c0*/  LEA.HI R10, R10, R5, RZ, 0x3 ;  /* 0x000000050a0a7211 */ /* 0x000fc800078f18ff */
[----:B------:R-:W-:Y:S02]  /*12d0*/  LOP3.LUT R12, R10, 0xfffffff8, RZ, 0xc0, !PT ;  /* 0xfffffff80a0c7812 */ /* 0x000fe400078ec0ff */
[----:B------:R-:W-:Y:S02]  /*12e0*/  SHF.R.S32.HI R10, RZ, 0x3, R10 ;  /* 0x00000003ff0a7819 */ /* 0x000fe4000001140a */
[----:B------:R-:W-:-:S03]  /*12f0*/  VIADDMNMX R5, R5, -R12, 0x2, PT ;  /* 0x0000000205057446 */ /* 0x000fc6000380090c */
[----:B------:R-:W-:Y:S01]  /*1300*/  IMAD.U32 R10, R10, -0x2, RZ ;  /* 0xfffffffe0a0a7824 */ /* 0x000fe200078e00ff */
[----:B------:R-:W-:Y:S04]  /*1310*/  HGMMA.64x128x16.F32.BF16 R24, gdesc[UR16], R24 ;  /* 0x01e00000101879f0 */ /* 0x000fe80008701818 */
[----:B------:R-:W-:-:S05]  /*1320*/  VIADDMNMX R5, R10, -R5, 0xffffffe0, !PT ;  /* 0xffffffe00a057446 */ /* 0x000fca0007800905 */
[----:B------:R-:W-:-:S05]  /*1330*/  VIADD R5, R5, 0x20 ;  /* 0x0000002005057836 */ /* 0x000fca0000000000 */
[----:B------:R-:W-:-:S04]  /*1340*/  SHF.R.U32.HI R14, RZ, R5, R14 ;  /* 0x00000005ff0e7219 */ /* 0x000fc8000001160e */
[C---:B------:R-:W-:Y:S02]  /*1350*/  R2P PR, R14.reuse, 0x7e ;  /* 0x0000007e0e007804 */ /* 0x040fe40000000000 */
[----:B------:R-:W-:Y:S01]  /*1360*/  LOP3.LUT R23, R14, 0x1, RZ, 0xc0, !PT ;  /* 0x000000010e177812 */ /* 0x000fe200078ec0ff */
[----:B------:R-:W-:-:S12]  /*1370*/  HGMMA.64x128x16.F32.BF16 R24, gdesc[UR20], R24 ;  /* 0x01e00000141879f0 */ /* 0x000fd80008701818 */
[----:B------:R-:W-:Y:S03]  /*1380*/  HGMMA.64x128x16.F32.BF16 R24, gdesc[UR24], R24, gsb0 ;  /* 0x01e00000181879f0 */ /* 0x000fe60008001818 */
[----:B------:R-:W-:Y:S02]  /*1390*/  WARPGROUP.DEPBAR.LE gsb0, 0x0 ;  /* 0x00008000000079c5 */ /* 0x000fe40000010000 */
[----:B------:R-:W-:Y:S02]  /*13a0*/  FSEL R25, R25, -INF , P1 ;  /* 0xff80000019197808 */ /* 0x000fe40000800000 */
[----:B------:R-:W-:Y:S02]  /*13b0*/  FSEL R10, R27, -INF , P1 ;  /* 0xff8000001b0a7808 */ /* 0x000fe40000800000 */
[----:B------:R-:W-:Y:S02]  /*13c0*/  FSEL R28, R28, -INF , P2 ;  /* 0xff8000001c1c7808 */ /* 0x000fe40001000000 */
[----:B------:R-:W-:-:S02]  /*13d0*/  FSEL R11, R30, -INF , P2 ;  /* 0xff8000001e0b7808 */ /* 0x000fc40001000000 */
[----:B------:R-:W-:Y:S02]  /*13e0*/  FSEL R29, R29, -INF , P3 ;  /* 0xff8000001d1d7808 */ /* 0x000fe40001800000 */
[----:B------:R-:W-:Y:S02]  /*13f0*/  FSEL R12, R31, -INF , P3 ;  /* 0xff8000001f0c7808 */ /* 0x000fe40001800000 */
[----:B------:R-:W-:Y:S02]  /*1400*/  FSEL R17, R32, -INF , P4 ;  /* 0xff80000020117808 */ /* 0x000fe40002000000 */
[----:B------:R-:W-:Y:S02]  /*1410*/  FSEL R34, R34, -INF , P4 ;  /* 0xff80000022227808 */ /* 0x000fe40002000000 */
[----:B------:R-:W-:Y:S02]  /*1420*/  FSEL R16, R33, -INF , P5 ;  /* 0xff80000021107808 */ /* 0x000fe40002800000 */
[----:B------:R-:W-:-:S02]  /*1430*/  FSEL R35, R35, -INF , P5 ;  /* 0xff80000023237808 */ /* 0x000fc40002800000 */
[----:B------:R-:W-:Y:S02]  /*1440*/  FSEL R19, R36, -INF , P6 ;  /* 0xff80000024137808 */ /* 0x000fe40003000000 */
[----:B------:R-:W-:Y:S02]  /*1450*/  FSEL R38, R38, -INF , P6 ;  /* 0xff80000026267808 */ /* 0x000fe40003000000 */
[----:B------:R-:W-:Y:S02]  /*1460*/  R2P PR, R14.B1, 0x7f ;  /* 0x0000007f0e007804 */ /* 0x000fe40000001000 */
[----:B------:R-:W-:Y:S02]  /*1470*/  FMNMX R20, R25, R16, !PT ;  /* 0x0000001019147209 */ /* 0x000fe40007800000 */
[----:B------:R-:W-:Y:S02]  /*1480*/  FMNMX R21, R28, R19, !PT ;  /* 0x000000131c157209 */ /* 0x000fe40007800000 */
        /* <DEDUP_REMOVED lines=14> */
[----:B------:R-:W-:Y:S02]  /*1570*/  R2P PR, R14.B2, 0x7f ;  /* 0x0000007f0e007804 */ /* 0x000fe40000002000 */
[----:B------:R-:W-:Y:S02]  /*1580*/  FMNMX R20, R41, R20, !PT ;  /* 0x0000001429147209 */ /* 0x000fe40007800000 */
[----:B------:R-:W-:Y:S02]  /*1590*/  FMNMX R21, R44, R21, !PT ;  /* 0x000000152c157209 */ /* 0x000fe40007800000 */
[----:B------:R-:W-:Y:S02]  /*15a0*/  FSEL R57, R57, -INF , P1 ;  /* 0xff80000039397808 */ /* 0x000fe40000800000 */
[----:B------:R-:W-:-:S02]  /*15b0*/  FSEL R59, R59, -INF , P1 ;  /* 0xff8000003b3b7808 */ /* 0x000fc40000800000 */
[----:B------:R-:W-:Y:S02]  /*15c0*/  LOP3.LUT P1, RZ, R14, 0x8000, RZ, 0xc0, !PT ;  /* 0x000080000eff7812 */ /* 0x000fe4000782c0ff */
[----:B------:R-:W-:Y:S02]  /*15d0*/  FSEL R56, R56, -INF , P0 ;  /* 0xff80000038387808 */ /* 0x000fe40000000000 */
[----:B------:R-:W-:Y:S02]  /*15e0*/  FSEL R58, R58, -INF , P0 ;  /* 0xff8000003a3a7808 */ /* 0x000fe40000000000 */
[----:B------:R-:W-:Y:S02]  /*15f0*/  FSEL R53, R53, -INF , P1 ;  /* 0xff80000035357808 */ /* 0x000fe40000800000 */
[----:B------:R-:W-:Y:S02]  /*1600*/  FSEL R55, R55, -INF , P1 ;  /* 0xff80000037377808 */ /* 0x000fe40000800000 */
[----:B------:R-:W-:-:S02]  /*1610*/  LOP3.LUT P0, RZ, R14, 0x80, RZ, 0xc0, !PT ;  /* 0x000000800eff7812 */ /* 0x000fc4000780c0ff */
[----:B------:R-:W-:Y:S02]  /*1620*/  ISETP.NE.U32.AND P1, PT, R23, 0x1, PT ;  /* 0x000000011700780c */ /* 0x000fe40003f25070 */
[----:B------:R-:W-:Y:S02]  /*1630*/  FSEL R18, R37, -INF , P0 ;  /* 0xff80000025127808 */ /* 0x000fe40000000000 */
[----:B------:R-:W-:Y:S02]  /*1640*/  FSEL R24, R24, -INF , !P1 ;  /* 0xff80000018187808 */ /* 0x000fe40004800000 */
[----:B------:R-:W-:Y:S02]  /*1650*/  FMNMX R22, R29, R18, !PT ;  /* 0x000000121d167209 */ /* 0x000fe40007800000 */
[----:B------:R-:W-:Y:S02]  /*1660*/  FMNMX R5, R24, R17, !PT ;  /* 0x0000001118057209 */ /* 0x000fe40007800000 */
[----:B------:R-:W-:-:S02]  /*1670*/  FMNMX R22, R45, R22, !PT ;  /* 0x000000162d167209 */ /* 0x000fc40007800000 */
[----:B------:R-:W-:Y:S02]  /*1680*/  FMNMX R5, R40, R5, !PT ;  /* 0x0000000528057209 */ /* 0x000fe40007800000 */
[----:B------:R-:W-:Y:S02]  /*1690*/  FSEL R60, R60, -INF , P2 ;  /* 0xff8000003c3c7808 */ /* 0x000fe40001000000 */
[----:B------:R-:W-:Y:S02]  /*16a0*/  FSEL R62, R62, -INF , P2 ;  /* 0xff8000003e3e7808 */ /* 0x000fe40001000000 */
[----:B------:R-:W-:Y:S02]  /*16b0*/  FSEL R39, R39, -INF , P0 ;  /* 0xff80000027277808 */ /* 0x000fe40000000000 */
[C---:B------:R-:W-:Y:S02]  /*16c0*/  LOP3.LUT P0, RZ, R14.reuse, 0x800000, RZ, 0xc0, !PT ;  /* 0x008000000eff7812 */ /* 0x040fe4000780c0ff */
[----:B------:R-:W-:-:S02]  /*16d0*/  ISETP.GT.AND P2, PT, R14, -0x1, PT ;  /* 0xffffffff0e00780c */ /* 0x000fc40003f44270 */
[----:B------:R-:W-:Y:S02]  /*16e0*/  FSEL R61, R61, -INF , P3 ;  /* 0xff8000003d3d7808 */ /* 0x000fe40001800000 */
[----:B------:R-:W-:Y:S02]  /*16f0*/  FMNMX R5, R48, R5, !PT ;  /* 0x0000000530057209 */ /* 0x000fe40007800000 */
[----:B------:R-:W-:Y:S02]  /*1700*/  FMNMX R20, R49, R20, !PT ;  /* 0x0000001431147209 */ /* 0x000fe40007800000 */
[----:B------:R-:W-:Y:S02]  /*1710*/  FMNMX R21, R52, R21, !PT ;  /* 0x0000001534157209 */ /* 0x000fe40007800000 */
[----:B------:R-:W-:Y:S02]  /*1720*/  FMNMX R22, R53, R22, !PT ;  /* 0x0000001635167209 */ /* 0x000fe40007800000 */
[----:B------:R-:W-:-:S02]  /*1730*/  FSEL R69, R69, -INF , P0 ;  /* 0xff80000045457808 */ /* 0x000fc40000000000 */
[----:B------:R-:W-:Y:S02]  /*1740*/  FSEL R71, R71, -INF , P0 ;  /* 0xff80000047477808 */ /* 0x000fe40000000000 */
[----:B------:R-:W-:Y:S02]  /*1750*/  FSEL R85, R85, -INF , !P2 ;  /* 0xff80000055557808 */ /* 0x000fe40005000000 */
[----:B------:R-:W-:Y:S02]  /*1760*/  FSEL R63, R63, -INF , P3 ;  /* 0xff8000003f3f7808 */ /* 0x000fe40001800000 */
[----:B------:R-:W-:Y:S02]  /*1770*/  FSEL R64, R64, -INF , P4 ;  /* 0xff80000040407808 */ /* 0x000fe40002000000 */
[----:B------:R-:W-:Y:S02]  /*1780*/  FSEL R66, R66, -INF , P4 ;  /* 0xff80000042427808 */ /* 0x000fe40002000000 */
[----:B------:R-:W-:-:S02]  /*1790*/  FSEL R65, R65, -INF , P5 ;  /* 0xff80000041417808 */ /* 0x000fc40002800000 */
[----:B------:R-:W-:Y:S02]  /*17a0*/  FSEL R67, R67, -INF , P5 ;  /* 0xff80000043437808 */ /* 0x000fe40002800000 */
[----:B------:R-:W-:Y:S02]  /*17b0*/  FSEL R68, R68, -INF , P6 ;  /* 0xff80000044447808 */ /* 0x000fe40003000000 */
[----:B------:R-:W-:Y:S02]  /*17c0*/  FSEL R70, R70, -INF , P6 ;  /* 0xff80000046467808 */ /* 0x000fe40003000000 */
[----:B------:R-:W-:Y:S02]  /*17d0*/  R2P PR, R14.B3, 0x7f ;  /* 0x0000007f0e007804 */ /* 0x000fe40000003000 */
[----:B------:R-:W-:Y:S02]  /*17e0*/  FMNMX R5, R56, R5, !PT ;  /* 0x0000000538057209 */ /* 0x000fe40007800000 */
[----:B------:R-:W-:-:S02]  /*17f0*/  FMNMX R20, R57, R20, !PT ;  /* 0x0000001439147209 */ /* 0x000fc40007800000 */
[----:B------:R-:W-:Y:S02]  /*1800*/  FMNMX R21, R60, R21, !PT ;  /* 0x000000153c157209 */ /* 0x000fe40007800000 */
[----:B------:R-:W-:Y:S02]  /*1810*/  FMNMX R22, R61, R22, !PT ;  /* 0x000000163d167209 */ /* 0x000fe40007800000 */
[----:B------:R-:W-:Y:S02]  /*1820*/  FSEL R72, R72, -INF , P0 ;  /* 0xff80000048487808 */ /* 0x000fe40000000000 */
[----:B------:R-:W-:Y:S02]  /*1830*/  FSEL R73, R73, -INF , P1 ;  /* 0xff80000049497808 */ /* 0x000fe40000800000 */
[----:B------:R-:W-:Y:S02]  /*1840*/  FSEL R76, R76, -INF , P2 ;  /* 0xff8000004c4c7808 */ /* 0x000fe40001000000 */
[----:B------:R-:W-:-:S02]  /*1850*/  FSEL R77, R77, -INF , P3 ;  /* 0xff8000004d4d7808 */ /* 0x000fc40001800000 */
[----:B------:R-:W-:Y:S02]  /*1860*/  FMNMX R5, R64, R5, !PT ;  /* 0x0000000540057209 */ /* 0x000fe40007800000 */
[----:B------:R-:W-:Y:S02]  /*1870*/  FMNMX R20, R65, R20, !PT ;  /* 0x0000001441147209 */ /* 0x000fe40007800000 */
[----:B------:R-:W-:Y:S02]  /*1880*/  FMNMX R21, R68, R21, !PT ;  /* 0x0000001544157209 */ /* 0x000fe40007800000 */
[----:B------:R-:W-:Y:S02]  /*1890*/  FMNMX R22, R69, R22, !PT ;  /* 0x0000001645167209 */ /* 0x000fe40007800000 */
[----:B------:R-:W-:Y:S02]  /*18a0*/  FSEL R80, R80, -INF , P4 ;  /* 0xff80000050507808 */ /* 0x000fe40002000000 */
[----:B------:R-:W-:-:S02]  /*18b0*/  FSEL R81, R81, -INF , P5 ;  /* 0xff80000051517808 */ /* 0x000fc40002800000 */
[----:B------:R-:W-:Y:S02]  /*18c0*/  FSEL R84, R84, -INF , P6 ;  /* 0xff80000054547808 */ /* 0x000fe40003000000 */
[----:B------:R-:W-:Y:S02]  /*18d0*/  FMNMX R5, R72, R5, !PT ;  /* 0x0000000548057209 */ /* 0x000fe40007800000 */
[----:B------:R-:W-:Y:S02]  /*18e0*/  FMNMX R20, R73, R20, !PT ;  /* 0x0000001449147209 */ /* 0x000fe40007800000 */
[----:B------:R-:W-:Y:S02]  /*18f0*/  FMNMX R21, R76, R21, !PT ;  /* 0x000000154c157209 */ /* 0x000fe40007800000 */
[----:B------:R-:W-:Y:S02]  /*1900*/  FMNMX R22, R77, R22, !PT ;  /* 0x000000164d167209 */ /* 0x000fe40007800000 */
[----:B------:R-:W-:-:S02]  /*1910*/  FMNMX R5, R80, R5, !PT ;  /* 0x0000000550057209 */ /* 0x000fc40007800000 */
[----:B------:R-:W-:Y:S02]  /*1920*/  FMNMX R20, R81, R20, !PT ;  /* 0x0000001451147209 */ /* 0x000fe40007800000 */
[----:B------:R-:W-:Y:S02]  /*1930*/  FMNMX R21, R84, R21, !PT ;  /* 0x0000001554157209 */ /* 0x000fe40007800000 */
[----:B------:R-:W-:Y:S02]  /*1940*/  FMNMX R22, R85, R22, !PT ;  /* 0x0000001655167209 */ /* 0x000fe40007800000 */
[----:B------:R-:W-:Y:S02]  /*1950*/  FMNMX R5, R5, R20, !PT ;  /* 0x0000001405057209 */ /* 0x000fe40007800000 */
[----:B------:R-:W-:Y:S02]  /*1960*/  FMNMX R22, R21, R22, !PT ;  /* 0x0000001615167209 */ /* 0x000fe40007800000 */
[----:B------:R-:W-:-:S02]  /*1970*/  P2R R27, PR, RZ, 0x2 ;  /* 0x00000002ff1b7803 */ /* 0x000fc40000000000 */
[----:B------:R-:W-:Y:S02]  /*1980*/  FMNMX R20, R5, R22, !PT ;  /* 0x0000001605147209 */ /* 0x000fe40007800000 */
[----:B------:R-:W-:Y:S02]  /*1990*/  P2R R30, PR, RZ, 0x1 ;  /* 0x00000001ff1e7803 */ /* 0x000fe40000000000 */
[----:B------:R-:W-:Y:S01]  /*19a0*/  ISETP.NE.U32.AND P0, PT, R23, 0x1, PT ;  /* 0x000000011700780c */ /* 0x000fe20003f05070 */
[----:B------:R-:W1:Y:S01]  /*19b0*/  SHFL.BFLY PT, R5, R20, 0x2, 0x1f ;  /* 0x0c401f0014057f89 */ /* 0x000e6200000e0000 */
[----:B------:R-:W-:Y:S02]  /*19c0*/  FMNMX R37, R11, R38, !PT ;  /* 0x000000260b257209 */ /* 0x000fe40007800000 */
[----:B------:R-:W-:Y:S02]  /*19d0*/  FSEL R78, R78, -INF , P2 ;  /* 0xff8000004e4e7808 */ /* 0x000fe40001000000 */
[----:B------:R-:W-:-:S02]  /*19e0*/  FMNMX R37, R46, R37, !PT ;  /* 0x000000252e257209 */ /* 0x000fc40007800000 */
[----:B------:R-:W-:Y:S02]  /*19f0*/  FSEL R79, R79, -INF , P3 ;  /* 0xff8000004f4f7808 */ /* 0x000fe40001800000 */
[----:B------:R-:W-:Y:S02]  /*1a00*/  FMNMX R37, R54, R37, !PT ;  /* 0x0000002536257209 */ /* 0x000fe40007800000 */
[----:B------:R-:W-:Y:S02]  /*1a10*/  FSEL R82, R82, -INF , P4 ;  /* 0xff80000052527808 */ /* 0x000fe40002000000 */
[----:B------:R-:W-:Y:S02]  /*1a20*/  FMNMX R37, R62, R37, !PT ;  /* 0x000000253e257209 */ /* 0x000fe40007800000 */
[----:B------:R-:W-:Y:S02]  /*1a30*/  FSEL R83, R83, -INF , P5 ;  /* 0xff80000053537808 */ /* 0x000fe40002800000 */
[----:B------:R-:W-:-:S02]  /*1a40*/  FSEL R86, R86, -INF , P6 ;  /* 0xff80000056567808 */ /* 0x000fc40003000000 */
[----:B------:R-:W-:Y:S02]  /*1a50*/  ISETP.NE.AND P2, PT, R4, RZ, PT ;  /* 0x000000ff0400720c */ /* 0x000fe40003f45270 */
[----:B-1----:R-:W-:-:S05]  /*1a60*/  FMNMX R21, R20, R5, !PT ;  /* 0x0000000514157209 */ /* 0x002fca0007800000 */
[----:B------:R-:W1:Y:S02]  /*1a70*/  SHFL.BFLY PT, R22, R21, 0x1, 0x1f ;  /* 0x0c201f0015167f89 */ /* 0x000e6400000e0000 */
[----:B-1----:R-:W-:Y:S02]  /*1a80*/  FMNMX R5, R21, R22, !PT ;  /* 0x0000001615057209 */ /* 0x002fe40007800000 */
[----:B------:R-:W-:Y:S02]  /*1a90*/  FSEL R22, R26, -INF , !P0 ;  /* 0xff8000001a167808 */ /* 0x000fe40004000000 */
[C---:B------:R-:W-:Y:S02]  /*1aa0*/  FSETP.NEU.AND P1, PT, R5.reuse, -INF , PT ;  /* 0xff8000000500780b */ /* 0x040fe40003f2d000 */
[----:B------:R-:W-:Y:S02]  /*1ab0*/  ISETP.NE.AND P0, PT, R30, RZ, PT ;  /* 0x000000ff1e00720c */ /* 0x000fe40003f05270 */
[----:B------:R-:W-:-:S02]  /*1ac0*/  FSEL R23, R5, RZ, P1 ;  /* 0x000000ff05177208 */ /* 0x000fc40000800000 */
[----:B------:R-:W-:Y:S02]  /*1ad0*/  FSEL R74, R74, -INF , P0 ;  /* 0xff8000004a4a7808 */ /* 0x000fe40000000000 */
[----:B------:R-:W-:Y:S01]  /*1ae0*/  ISETP.GT.AND P0, PT, R14, -0x1, PT ;  /* 0xffffffff0e00780c */ /* 0x000fe20003f04270 */
[----:B------:R-:W-:Y:S01]  /*1af0*/  FMUL R23, R23, UR13 ;  /* 0x0000000d17177c20 */ /* 0x000fe20008400000 */
[----:B------:R-:W-:Y:S02]  /*1b00*/  FMNMX R14, R10, R35, !PT ;  /* 0x000000230a0e7209 */ /* 0x000fe40007800000 */
[----:B------:R-:W-:Y:S01]  /*1b10*/  FMNMX R21, R22, R34, !PT ;  /* 0x0000002216157209 */ /* 0x000fe20007800000 */
[--C-:B------:R-:W-:Y:S01]  /*1b20*/  FFMA R26, R28, UR13, -R23.reuse ;  /* 0x0000000d1c1a7c23 */ /* 0x100fe20008000817 */
[--C-:B------:R-:W-:Y:S01]  /*1b30*/  FFMA R28, R16, UR13, -R23.reuse ;  /* 0x0000000d101c7c23 */ /* 0x100fe20008000817 */
[----:B------:R-:W-:Y:S01]  /*1b40*/  FMNMX R16, R12, R39, !PT ;  /* 0x000000270c107209 */ /* 0x000fe20007800000 */
        /* <DEDUP_REMOVED lines=13> */
[----:B------:R-:W-:Y:S01]  /*1c20*/  ISETP.NE.AND P1, PT, R27, RZ, PT ;  /* 0x000000ff1b00720c */ /* 0x000fe20003f25270 */
[--C-:B------:R-:W-:Y:S01]  /*1c30*/  FFMA R27, R29, UR13, -R23.reuse ;  /* 0x0000000d1d1b7c23 */ /* 0x100fe20008000817 */
[----:B------:R-:W-:Y:S01]  /*1c40*/  FMNMX R21, R58, R21, !PT ;  /* 0x000000153a157209 */ /* 0x000fe20007800000 */
[--C-:B------:R-:W-:Y:S01]  /*1c50*/  FFMA R29, R40, UR13, -R23.reuse ;  /* 0x0000000d281d7c23 */ /* 0x100fe20008000817 */
[----:B------:R-:W-:Y:S01]  /*1c60*/  FMNMX R14, R59, R14, !PT ;  /* 0x0000000e3b0e7209 */ /* 0x000fe20007800000 */
[--C-:B------:R-:W-:Y:S01]  /*1c70*/  FFMA R40, R45, UR13, -R23.reuse ;  /* 0x0000000d2d287c23 */ /* 0x100fe20008000817 */
[----:B------:R-:W-:Y:S01]  /*1c80*/  FMNMX R16, R63, R16, !PT ;  /* 0x000000103f107209 */ /* 0x000fe20007800000 */
[--C-:B------:R-:W-:Y:S01]  /*1c90*/  FFMA R44, R57, UR13, -R23.reuse ;  /* 0x0000000d392c7c23 */ /* 0x100fe20008000817 */
[----:B------:R-:W-:Y:S01]  /*1ca0*/  FSEL R75, R75, -INF , P1 ;  /* 0xff8000004b4b7808 */ /* 0x000fe20000800000 */
        /* <DEDUP_REMOVED lines=13> */
[----:B------:R-:W-:Y:S01]  /*1d80*/  FSEL R87, R87, -INF , !P0 ;  /* 0xff80000057577808 */ /* 0x000fe20004000000 */
        /* <DEDUP_REMOVED lines=17> */
[----:B------:R-:W-:Y:S01]  /*1ea0*/  LOP3.LUT R49, R6, 0xffff, RZ, 0xc0, !PT ;  /* 0x0000ffff06317812 */ /* 0x000fe200078ec0ff */
[--C-:B------:R-:W-:Y:S01]  /*1eb0*/  FFMA R60, R68, UR13, -R23.reuse ;  /* 0x0000000d443c7c23 */ /* 0x100fe20008000817 */
[----:B------:R-:W-:Y:S01]  /*1ec0*/  FMNMX R14, R14, R21, !PT ;  /* 0x000000150e0e7209 */ /* 0x000fe20007800000 */
[--C-:B------:R-:W-:Y:S01]  /*1ed0*/  FFMA R68, R77, UR13, -R23.reuse ;  /* 0x0000000d4d447c23 */ /* 0x100fe20008000817 */
[----:B------:R-:W-:Y:S01]  /*1ee0*/  LEA.HI R16, R49, R6, RZ, 0x12 ;  /* 0x0000000631107211 */ /* 0x000fe200078f90ff */
[----:B------:R-:W-:Y:S01]  /*1ef0*/  FFMA R73, R84, UR13, -R23 ;  /* 0x0000000d54497c23 */ /* 0x000fe20008000817 */
[----:B------:R-:W-:Y:S01]  /*1f00*/  LEA.HI R84, R7, R2, RZ, 0x1d ;  /* 0x0000000207547211 */ /* 0x000fe200078fe8ff */
[----:B------:R-:W1:Y:S01]  /*1f10*/  SHFL.BFLY PT, R21, R14, 0x2, 0x1f ;  /* 0x0c401f000e157f89 */ /* 0x000e6200000e0000 */
[----:B------:R-:W-:Y:S01]  /*1f20*/  LOP3.LUT R16, R16, 0xfffc, RZ, 0xc0, !PT ;  /* 0x0000fffc10107812 */ /* 0x000fe200078ec0ff */
[----:B------:R-:W2:Y:S04]  /*1f30*/  MUFU.EX2 R24, R24 ;  /* 0x0000001800187308 */ /* 0x000ea80000000800 */
[----:B------:R-:W-:-:S04]  /*1f40*/  IMAD.MOV R23, RZ, RZ, -R16 ;  /* 0x000000ffff177224 */ /* 0x000fc800078e0a10 */
[----:B------:R-:W3:Y:S01]  /*1f50*/  MUFU.EX2 R25, R25 ;  /* 0x0000001900197308 */ /* 0x000ee20000000800 */
[----:B------:R-:W-:-:S05]  /*1f60*/  PRMT R23, R23, 0x7710, RZ ;  /* 0x0000771017177816 */ /* 0x000fca00000000ff */
[----:B------:R-:W-:Y:S02]  /*1f70*/  IMAD.IADD R20, R6, 0x1, R23 ;  /* 0x0000000106147824 */ /* 0x000fe400078e0217 */
[----:B------:R-:W-:Y:S01]  /*1f80*/  MUFU.EX2 R26, R26 ;  /* 0x0000001a001a7308 */ /* 0x000fe20000000800 */
[----:B-1----:R-:W-:Y:S02]  /*1f90*/  FMNMX R21, R14, R21, !PT ;  /* 0x000000150e157209 */ /* 0x002fe40007800000 */
[----:B------:R-:W-:-:S05]  /*1fa0*/  LEA.HI R14, R9, R6, RZ, 0x14 ;  /* 0x00000006090e7211 */ /* 0x000fca00078fa0ff */
[----:B------:R-:W-:Y:S01]  /*1fb0*/  MUFU.EX2 R27, R27 ;  /* 0x0000001b001b7308 */ /* 0x000fe20000000800 */
[----:B------:R-:W-:Y:S01]  /*1fc0*/  LEA.HI R9, R9, R6, RZ, 0x15 ;  /* 0x0000000609097211 */ /* 0x000fe200078fa8ff */
[----:B------:R-:W1:Y:S01]  /*1fd0*/  SHFL.BFLY PT, R124, R21, 0x1, 0x1f ;  /* 0x0c201f00157c7f89 */ /* 0x000e6200000e0000 */
[----:B------:R-:W-:Y:S02]  /*1fe0*/  PRMT R18, R14, 0x9910, RZ ;  /* 0x000099100e127816 */ /* 0x000fe400000000ff */
[----:B------:R-:W-:-:S03]  /*1ff0*/  PRMT R9, R9, 0x9910, RZ ;  /* 0x0000991009097816 */ /* 0x000fc600000000ff */
[----:B------:R-:W-:Y:S01]  /*2000*/  IMAD.MOV.U32 R16, RZ, RZ, R18 ;  /* 0x000000ffff107224 */ /* 0x000fe200078e0012 */
[----:B------:R-:W-:Y:S01]  /*2010*/  SHF.R.S32.HI R9, RZ, 0x5, R9 ;  /* 0x00000005ff097819 */ /* 0x000fe20000011409 */
[----:B------:R-:W-:Y:S03]  /*2020*/  MUFU.EX2 R17, R17 ;  /* 0x0000001100117308 */ /* 0x000fe60000000800 */
[----:B------:R-:W-:-:S05]  /*2030*/  SHF.R.S32.HI R16, RZ, 0x4, R16 ;  /* 0x00000004ff107819 */ /* 0x000fca0000011410 */
[----:B------:R-:W-:Y:S01]  /*2040*/  MUFU.EX2 R28, R28 ;  /* 0x0000001c001c7308 */ /* 0x000fe20000000800 */
[----:B-1----:R-:W-:-:S07]  /*2050*/  FMNMX R124, R21, R124, !PT ;  /* 0x0000007c157c7209 */ /* 0x002fce0007800000 */
[----:B------:R-:W-:Y:S01]  /*2060*/  MUFU.EX2 R19, R19 ;  /* 0x0000001300137308 */ /* 0x000fe20000000800 */
[C---:B------:R-:W-:Y:S02]  /*2070*/  LOP3.LUT R21, R14.reuse, 0xffff, RZ, 0xc0, !PT ;  /* 0x0000ffff0e157812 */ /* 0x040fe400078ec0ff */
[----:B------:R-:W-:Y:S02]  /*2080*/  LOP3.LUT R14, R14, 0xfff0, RZ, 0xc0, !PT ;  /* 0x0000fff00e0e7812 */ /* 0x000fe400078ec0ff */
[----:B------:R-:W-:Y:S02]  /*2090*/  LEA.HI R18, R21, R16, RZ, 0x11 ;  /* 0x0000001015127211 */ /* 0x000fe400078f88ff */
[----:B------:R-:W-:Y:S01]  /*20a0*/  FSETP.NEU.AND P0, PT, R124, -INF , PT ;  /* 0xff8000007c00780b */ /* 0x000fe20003f0d000 */
[----:B------:R-:W-:Y:S01]  /*20b0*/  IMAD.MOV R14, RZ, RZ, -R14 ;  /* 0x000000ffff0e7224 */ /* 0x000fe200078e0a0e */
[----:B------:R-:W-:Y:S01]  /*20c0*/  LOP3.LUT R18, R18, 0xfe, RZ, 0xc0, !PT ;  /* 0x000000fe12127812 */ /* 0x000fe200078ec0ff */
[----:B------:R-:W-:Y:S01]  /*20d0*/  MUFU.EX2 R30, R30 ;  /* 0x0000001e001e7308 */ /* 0x000fe20000000800 */
[----:B------:R-:W-:-:S02]  /*20e0*/  FSEL R49, R124, RZ, P0 ;  /* 0x000000ff7c317208 */ /* 0x000fc40000000000 */
[----:B------:R-:W-:Y:S02]  /*20f0*/  IADD3 R18, RZ, -R18, RZ ;  /* 0x80000012ff127210 */ /* 0x000fe40007ffe0ff */
[----:B------:R-:W-:Y:S01]  /*2100*/  PRMT R21, R14, 0x7710, RZ ;  /* 0x000077100e157816 */ /* 0x000fe200000000ff */
[----:B------:R-:W-:Y:S01]  /*2110*/  FMUL R49, R49, UR13 ;  /* 0x0000000d31317c20 */ /* 0x000fe20008400000 */
[----:B------:R-:W-:Y:S01]  /*2120*/  PRMT R23, R18, 0x7710, RZ ;  /* 0x0000771012177816 */ /* 0x000fe200000000ff */
[----:B------:R-:W-:Y:S01]  /*2130*/  MUFU.EX2 R29, R29 ;  /* 0x0000001d001d7308 */ /* 0x000fe20000000800 */
[----:B------:R-:W-:Y:S01]  /*2140*/  PRMT R14, R9, 0x9910, RZ ;  /* 0x00009910090e7816 */ /* 0x000fe200000000ff */
[----:B------:R-:W-:Y:S01]  /*2150*/  IMAD.IADD R6, R6, 0x1, R21 ;  /* 0x0000000106067824 */ /* 0x000fe200078e0215 */
[----:B------:R-:W-:Y:S01]  /*2160*/  LOP3.LUT R9, R20, 0x80, RZ, 0xc0, !PT ;  /* 0x0000008014097812 */ /* 0x000fe200078ec0ff */
[----:B------:R-:W-:Y:S02]  /*2170*/  IMAD.IADD R16, R16, 0x1, R23 ;  /* 0x0000000110107824 */ /* 0x000fe400078e0217 */
[--C-:B------:R-:W-:Y:S01]  /*2180*/  FFMA R77, R34, UR13, -R49.reuse ;  /* 0x0000000d224d7c23 */ /* 0x100fe20008000831 */
[----:B------:R-:W-:Y:S01]  /*2190*/  PRMT R34, R3, 0x8880, RZ ;  /* 0x0000888003227816 */ /* 0x000fe200000000ff */
[--C-:B------:R-:W-:Y:S01]  /*21a0*/  FFMA R10, R10, UR13, -R49.reuse ;  /* 0x0000000d0a0a7c23 */ /* 0x100fe20008000831 */
[----:B------:R-:W-:Y:S01]  /*21b0*/  PRMT R21, R6, 0x9910, RZ ;  /* 0x0000991006157816 */ /* 0x000fe200000000ff */
[----:B------:R-:W-:Y:S01]  /*21c0*/  IMAD.MOV.U32 R6, RZ, RZ, R14 ;  /* 0x000000ffff067224 */ /* 0x000fe200078e000e */
[----:B------:R-:W-:Y:S01]  /*21d0*/  PRMT R16, R16, 0x8880, RZ ;  /* 0x0000888010107816 */ /* 0x000fe200000000ff */
[----:B------:R-:W-:Y:S01]  /*21e0*/  FFMA R11, R11, UR13, -R49 ;  /* 0x0000000d0b0b7c23 */ /* 0x000fe20008000831 */
[----:B------:R-:W-:Y:S01]  /*21f0*/  LEA.HI R9, R9, R20, RZ, 0x19 ;  /* 0x0000001409097211 */ /* 0x000fe200078fc8ff */
[----:B------:R-:W-:Y:S01]  /*2200*/  IMAD R21, R6, 0x10, R21 ;  /* 0x0000001006157824 */ /* 0x000fe200078e0215 */
[----:B------:R-:W-:Y:S01]  /*2210*/  SHF.R.S32.HI R34, RZ, 0x2, R34 ;  /* 0x00000002ff227819 */ /* 0x000fe20000011422 */
[----:B------:R-:W-:Y:S01]  /*2220*/  IMAD.MOV.U32 R6, RZ, RZ, R16 ;  /* 0x000000ffff067224 */ /* 0x000fe200078e0010 */
[----:B------:R-:W-:Y:S01]  /*2230*/  LOP3.LUT R9, R9, 0xfe, RZ, 0xc0, !PT ;  /* 0x000000fe09097812 */ /* 0x000fe200078ec0ff */
[----:B------:R1:W-:Y:S01]  /*2240*/  MUFU.EX2 R89, R10 ;  /* 0x0000000a00597308 */ /* 0x0003e20000000800 */
[----:B------:R-:W-:Y:S01]  /*2250*/  FFMA R80, R35, UR13, -R49 ;  /* 0x0000000d23507c23 */ /* 0x000fe20008000831 */
[----:B------:R-:W-:-:S02]  /*2260*/  IMAD R6, R21, 0x8, R6 ;  /* 0x0000000815067824 */ /* 0x000fc400078e0206 */
[----:B------:R-:W-:Y:S01]  /*2270*/  FFMA R81, R38, UR13, -R49 ;  /* 0x0000000d26517c23 */ /* 0x000fe20008000831 */
[----:B------:R-:W-:Y:S01]  /*2280*/  IMAD.MOV R9, RZ, RZ, -R9 ;  /* 0x000000ffff097224 */ /* 0x000fe200078e0a09 */
[----:B------:R-:W-:Y:S01]  /*2290*/  PRMT R38, R84, 0x8880, RZ ;  /* 0x0000888054267816 */ /* 0x000fe200000000ff */
[--C-:B------:R-:W-:Y:S01]  /*22a0*/  FFMA R46, R46, UR13, -R49.reuse ;  /* 0x0000000d2e2e7c23 */ /* 0x100fe20008000831 */
[----:B------:R-:W-:Y:S01]  /*22b0*/  SHF.L.U32 R6, R6, 0x3, RZ ;  /* 0x0000000306067819 */ /* 0x000fe200000006ff */
[----:B------:R4:W-:Y:S01]  /*22c0*/  MUFU.EX2 R90, R11 ;  /* 0x0000000b005a7308 */ /* 0x0009e20000000800 */
[----:B------:R-:W-:Y:S01]  /*22d0*/  PRMT R85, R9, 0x7710, RZ ;  /* 0x0000771009557816 */ /* 0x000fe200000000ff */
[--C-:B------:R-:W-:Y:S01]  /*22e0*/  FFMA R22, R22, UR13, -R49.reuse ;  /* 0x0000000d16167c23 */ /* 0x100fe20008000831 */
[----:B------:R-:W-:Y:S01]  /*22f0*/  IADD3 R9, R6, UR8, R6 ;  /* 0x0000000806097c10 */ /* 0x000fe2000fffe006 */
[----:B------:R-:W-:Y:S01]  /*2300*/  FFMA R12, R12, UR13, -R49 ;  /* 0x0000000d0c0c7c23 */ /* 0x000fe20008000831 */
[----:B------:R-:W-:Y:S01]  /*2310*/  LOP3.LUT P0, RZ, R8, 0xff, RZ, 0xc0, !PT ;  /* 0x000000ff08ff7812 */ /* 0x000fe2000780c0ff */
[----:B------:R-:W-:Y:S01]  /*2320*/  IMAD.IADD R85, R20, 0x1, R85 ;  /* 0x0000000114557824 */ /* 0x000fe200078e0255 */
[C---:B------:R-:W-:Y:S01]  /*2330*/  IADD3 R18, R9.reuse, 0x4440, RZ ;  /* 0x0000444009127810 */ /* 0x040fe20007ffe0ff */
[C---:B------:R-:W-:Y:S01]  /*2340*/  VIADD R6, R9.reuse, 0xc420 ;  /* 0x0000c42009067836 */ /* 0x040fe20000000000 */
[----:B------:R-:W-:Y:S01]  /*2350*/  MUFU.EX2 R95, R46 ;  /* 0x0000002e005f7308 */ /* 0x000fe20000000800 */
[C---:B------:R-:W-:Y:S01]  /*2360*/  VIADD R2, R9.reuse, 0xc440 ;  /* 0x0000c44009027836 */ /* 0x040fe20000000000 */
[----:B------:R-:W-:Y:S01]  /*2370*/  SHF.R.U32.HI R3, RZ, 0x3, R18 ;  /* 0x00000003ff037819 */ /* 0x000fe20000011612 */
[C---:B-1----:R-:W-:Y:S01]  /*2380*/  VIADD R10, R9.reuse, 0xc460 ;  /* 0x0000c460090a7836 */ /* 0x042fe20000000000 */
[----:B----4-:R-:W-:Y:S01]  /*2390*/  SHF.R.U32.HI R11, RZ, 0x3, R6 ;  /* 0x00000003ff0b7819 */ /* 0x010fe20000011606 */
[----:B------:R-:W-:Y:S01]  /*23a0*/  VIADD R14, R9, 0x4420 ;  /* 0x00004420090e7836 */ /* 0x000fe20000000000 */
[----:B------:R-:W-:Y:S01]  /*23b0*/  LOP3.LUT R18, R18, 0x70, R3, 0x78, !PT ;  /* 0x0000007012127812 */ /* 0x000fe200078e7803 */
[----:B------:R-:W-:Y:S01]  /*23c0*/  FFMA R47, R47, UR13, -R49 ;  /* 0x0000000d2f2f7c23 */ /* 0x000fe20008000831 */
[----:B------:R-:W-:Y:S01]  /*23d0*/  LOP3.LUT R3, R34, 0xffff, RZ, 0xc0, !PT ;  /* 0x0000ffff22037812 */ /* 0x000fe200078ec0ff */
[----:B------:R-:W1:Y:S01]  /*23e0*/  MUFU.EX2 R88, R22 ;  /* 0x0000001600587308 */ /* 0x000e620000000800 */
[----:B------:R-:W-:Y:S01]  /*23f0*/  LOP3.LUT R6, R6, 0x70, R11, 0x78, !PT ;  /* 0x0000007006067812 */ /* 0x000fe200078e780b */
[--C-:B------:R-:W-:Y:S01]  /*2400*/  FFMA R39, R39, UR13, -R49.reuse ;  /* 0x0000000d27277c23 */ /* 0x100fe20008000831 */
[----:B------:R-:W-:Y:S01]  /*2410*/  SHF.R.U32.HI R21, RZ, 0x3, R2 ;  /* 0x00000003ff157819 */ /* 0x000fe20000011602 */
[--C-:B------:R-:W-:Y:S01]  /*2420*/  FFMA R42, R42, UR13, -R49.reuse ;  /* 0x0000000d2a2a7c23 */ /* 0x100fe20008000831 */
[----:B------:R-:W-:Y:S01]  /*2430*/  SHF.R.U32.HI R11, RZ, 0x3, R10 ;  /* 0x00000003ff0b7819 */ /* 0x000fe2000001160a */
[----:B------:R-:W-:Y:S01]  /*2440*/  FFMA R43, R43, UR13, -R49 ;  /* 0x0000000d2b2b7c23 */ /* 0x000fe20008000831 */
[----:B------:R-:W-:Y:S01]  /*2450*/  SHF.R.U32.HI R3, RZ, 0x5, R3 ;  /* 0x00000005ff037819 */ /* 0x000fe20000011603 */
[----:B------:R4:W5:Y:S01]  /*2460*/  MUFU.EX2 R91, R12 ;  /* 0x0000000c005b7308 */ /* 0x0009620000000800 */
[----:B------:R-:W-:Y:S01]  /*2470*/  LOP3.LUT R2, R2, 0x70, R21, 0x78, !PT ;  /* 0x0000007002027812 */ /* 0x000fe200078e7815 */
[----:B------:R-:W-:Y:S01]  /*2480*/  FFMA R50, R50, UR13, -R49 ;  /* 0x0000000d32327c23 */ /* 0x000fe20008000831 */
[----:B------:R-:W-:Y:S01]  /*2490*/  LOP3.LUT R10, R10, 0x70, R11, 0x78, !PT ;  /* 0x000000700a0a7812 */ /* 0x000fe200078e780b */
[----:B------:R-:W-:Y:S01]  /*24a0*/  VIADD R8, R9, 0xc400 ;  /* 0x0000c40009087836 */ /* 0x000fe20000000000 */
[----:B------:R-:W-:Y:S01]  /*24b0*/  SHF.R.U32.HI R21, RZ, 0x3, R14 ;  /* 0x00000003ff157819 */ /* 0x000fe2000001160e */
[----:B------:R-:W-:Y:S01]  /*24c0*/  FFMA R51, R51, UR13, -R49 ;  /* 0x0000000d33337c23 */ /* 0x000fe20008000831 */
[----:B------:R-:W-:Y:S01]  /*24d0*/  LOP3.LUT R11, R3, 0x7, RZ, 0xc0, !PT ;  /* 0x00000007030b7812 */ /* 0x000fe200078ec0ff */
[----:B------:R1:W-:Y:S01]  /*24e0*/  MUFU.EX2 R96, R47 ;  /* 0x0000002f00607308 */ /* 0x0003e20000000800 */
[----:B------:R-:W-:Y:S01]  /*24f0*/  LOP3.LUT R14, R14, 0x70, R21, 0x78, !PT ;  /* 0x000000700e0e7812 */ /* 0x000fe200078e7815 */
[----:B----4-:R-:W-:Y:S01]  /*2500*/  VIADD R12, R9, 0x4400 ;  /* 0x00004400090c7836 */ /* 0x010fe20000000000 */
[----:B------:R-:W-:Y:S01]  /*2510*/  PRMT R85, R85, 0x8880, RZ ;  /* 0x0000888055557816 */ /* 0x000fe200000000ff */
[----:B------:R-:W-:-:S02]  /*2520*/  IMAD.IADD R21, R34, 0x1, R11 ;  /* 0x0000000122157824 */ /* 0x000fc400078e020b */
[--C-:B------:R-:W-:Y:S01]  /*2530*/  FFMA R54, R54, UR13, -R49.reuse ;  /* 0x0000000d36367c23 */ /* 0x100fe20008000831 */
[----:B------:R-:W-:Y:S01]  /*2540*/  VIADD R9, R9, 0x4460 ;  /* 0x0000446009097836 */ /* 0x000fe20000000000 */
[----:B------:R-:W-:Y:S01]  /*2550*/  SHF.R.U32.HI R7, RZ, 0x3, R8 ;  /* 0x00000003ff077819 */ /* 0x000fe20000011608 */
[----:B------:R-:W4:Y:S01]  /*2560*/  MUFU.EX2 R77, R77 ;  /* 0x0000004d004d7308 */ /* 0x000f220000000800 */
[----:B------:R-:W-:Y:S01]  /*2570*/  LOP3.LUT R23, R21, 0xfff8, RZ, 0xc0, !PT ;  /* 0x0000fff815177812 */ /* 0x000fe200078ec0ff */
[----:B------:R-:W-:Y:S01]  /*2580*/  FFMA R55, R55, UR13, -R49 ;  /* 0x0000000d37377c23 */ /* 0x000fe20008000831 */
[----:B------:R-:W-:Y:S01]  /*2590*/  SHF.R.U32.HI R16, RZ, 0x3, R9 ;  /* 0x00000003ff107819 */ /* 0x000fe20000011609 */
[--C-:B------:R-:W-:Y:S01]  /*25a0*/  FFMA R58, R58, UR13, -R49.reuse ;  /* 0x0000000d3a3a7c23 */ /* 0x100fe20008000831 */
[----:B------:R-:W-:Y:S01]  /*25b0*/  FFMA R59, R59, UR13, -R49 ;  /* 0x0000000d3b3b7c23 */ /* 0x000fe20008000831 */
[----:B------:R-:W-:Y:S01]  /*25c0*/  IMAD.MOV R35, RZ, RZ, -R23 ;  /* 0x000000ffff237224 */ /* 0x000fe200078e0a17 */
[----:B------:R-:W-:Y:S01]  /*25d0*/  LOP3.LUT R16, R9, 0x70, R16, 0x78, !PT ;  /* 0x0000007009107812 */ /* 0x000fe200078e7810 */
[----:B------:R-:W1:Y:S01]  /*25e0*/  MUFU.EX2 R80, R80 ;  /* 0x0000005000507308 */ /* 0x000e620000000800 */
[----:B------:R-:W-:-:S02]  /*25f0*/  IMAD.MOV.U32 R9, RZ, RZ, RZ ;  /* 0x000000ffff097224 */ /* 0x000fc400078e00ff */
[--C-:B------:R-:W-:Y:S01]  /*2600*/  FFMA R62, R62, UR13, -R49.reuse ;  /* 0x0000000d3e3e7c23 */ /* 0x100fe20008000831 */
[----:B------:R-:W-:Y:S01]  /*2610*/  PRMT R35, R35, 0x7710, RZ ;  /* 0x0000771023237816 */ /* 0x000fe200000000ff */
[--C-:B------:R-:W-:Y:S01]  /*2620*/  FFMA R63, R63, UR13, -R49.reuse ;  /* 0x0000000d3f3f7c23 */ /* 0x100fe20008000831 */
[--C-:B------:R-:W-:Y:S01]  /*2630*/  FFMA R66, R66, UR13, -R49.reuse ;  /* 0x0000000d42427c23 */ /* 0x100fe20008000831 */
[--C-:B------:R-:W-:Y:S01]  /*2640*/  FFMA R67, R67, UR13, -R49.reuse ;  /* 0x0000000d43437c23 */ /* 0x100fe20008000831 */
[----:B------:R-:W-:Y:S01]  /*2650*/  FFMA R87, R87, UR13, -R49 ;  /* 0x0000000d57577c23 */ /* 0x000fe20008000831 */
[----:B------:R-:W-:Y:S01]  /*2660*/  IMAD.IADD R34, R34, 0x1, R35 ;  /* 0x0000000122227824 */ /* 0x000fe200078e0223 */
[----:B------:R-:W1:Y:S01]  /*2670*/  MUFU.EX2 R81, R81 ;  /* 0x0000005100517308 */ /* 0x000e620000000800 */
[----:B------:R-:W-:Y:S02]  /*2680*/  IMAD.MOV.U32 R35, RZ, RZ, R38 ;  /* 0x000000ffff237224 */ /* 0x000fe400078e0026 */
[--C-:B------:R-:W-:Y:S01]  /*2690*/  FFMA R70, R70, UR13, -R49.reuse ;  /* 0x0000000d46467c23 */ /* 0x100fe20008000831 */
[--C-:B------:R-:W-:Y:S01]  /*26a0*/  FFMA R86, R86, UR13, -R49.reuse ;  /* 0x0000000d56567c23 */ /* 0x100fe20008000831 */
[----:B------:R-:W-:Y:S01]  /*26b0*/  PRMT R46, R34, 0x9910, RZ ;  /* 0x00009910222e7816 */ /* 0x000fe200000000ff */
[----:B------:R-:W-:Y:S01]  /*26c0*/  FFMA R83, R83, UR13, -R49 ;  /* 0x0000000d53537c23 */ /* 0x000fe20008000831 */
[----:B------:R-:W-:Y:S01]  /*26d0*/  SHF.R.S32.HI R34, RZ, 0x5, R35 ;  /* 0x00000005ff227819 */ /* 0x000fe20000011423 */
[--C-:B------:R-:W-:Y:S01]  /*26e0*/  FFMA R71, R71, UR13, -R49.reuse ;  /* 0x0000000d47477c23 */ /* 0x100fe20008000831 */
[----:B------:R-:W-:Y:S01]  /*26f0*/  MUFU.EX2 R36, R36 ;  /* 0x0000002400247308 */ /* 0x000fe20000000800 */
[----:B------:R-:W-:Y:S01]  /*2700*/  IMAD R46, R15, 0x40, R46 ;  /* 0x000000400f2e7824 */ /* 0x000fe200078e022e */
[----:B------:R-:W-:Y:S01]  /*2710*/  PRMT R35, R34, 0x9910, RZ ;  /* 0x0000991022237816 */ /* 0x000fe200000000ff */
[--C-:B------:R-:W-:Y:S01]  /*2720*/  FFMA R82, R82, UR13, -R49.reuse ;  /* 0x0000000d52527c23 */ /* 0x100fe20008000831 */
[--C-:B------:R-:W-:Y:S01]  /*2730*/  FFMA R79, R79, UR13, -R49.reuse ;  /* 0x0000000d4f4f7c23 */ /* 0x100fe20008000831 */
[--C-:B------:R-:W-:Y:S01]  /*2740*/  FFMA R74, R74, UR13, -R49.reuse ;  /* 0x0000000d4a4a7c23 */ /* 0x100fe20008000831 */
[----:B------:R-:W-:Y:S01]  /*2750*/  FFMA R78, R78, UR13, -R49 ;  /* 0x0000000d4e4e7c23 */ /* 0x000fe20008000831 */
[----:B------:R-:W-:Y:S01]  /*2760*/  IMAD R46, R35, 0x10, R46 ;  /* 0x00000010232e7824 */ /* 0x000fe200078e022e */
[----:B------:R-:W1:Y:S01]  /*2770*/  MUFU.EX2 R92, R39 ;  /* 0x00000027005c7308 */ /* 0x000e620000000800 */
[----:B------:R-:W-:Y:S01]  /*2780*/  IMAD.MOV.U32 R35, RZ, RZ, R85 ;  /* 0x000000ffff237224 */ /* 0x000fe200078e0055 */
[----:B------:R-:W-:Y:S01]  /*2790*/  LOP3.LUT R8, R8, 0x70, R7, 0x78, !PT ;  /* 0x0000007008087812 */ /* 0x000fe200078e7807 */
[----:B------:R-:W-:Y:S01]  /*27a0*/  FFMA R49, R75, UR13, -R49 ;  /* 0x0000000d4b317c23 */ /* 0x000fe20008000831 */
[----:B------:R-:W-:Y:S01]  /*27b0*/  SHF.R.U32.HI R7, RZ, 0x3, R12 ;  /* 0x00000003ff077819 */ /* 0x000fe2000001160c */
[----:B------:R-:W-:Y:S01]  /*27c0*/  IMAD R34, R35, 0x8, R46 ;  /* 0x0000000823227824 */ /* 0x000fe200078e022e */
[----:B------:R-:W-:Y:S01]  /*27d0*/  MOV R97, R8 ;  /* 0x0000000800617202 */ /* 0x000fe20000000f00 */
[----:B------:R-:W-:Y:S01]  /*27e0*/  VIADD R46, R46, UR10 ;  /* 0x0000000a2e2e7c36 */ /* 0x000fe20008000000 */
[----:B------:R-:W-:Y:S01]  /*27f0*/  MUFU.EX2 R31, R31 ;  /* 0x0000001f001f7308 */ /* 0x000fe20000000800 */
[----:B------:R-:W-:Y:S01]  /*2800*/  LOP3.LUT R12, R12, 0x70, R7, 0x78, !PT ;  /* 0x000000700c0c7812 */ /* 0x000fe200078e7807 */
[----:B------:R-:W-:Y:S01]  /*2810*/  IMAD.MOV.U32 R7, RZ, RZ, RZ ;  /* 0x000000ffff077224 */ /* 0x000fe200078e00ff */
[----:B------:R-:W-:Y:S01]  /*2820*/  IADD3 R34, R34, UR10, RZ ;  /* 0x0000000a22227c10 */ /* 0x000fe2000fffe0ff */
[----:B------:R-:W-:Y:S01]  /*2830*/  IMAD.MOV.U32 R3, RZ, RZ, RZ ;  /* 0x000000ffff037224 */ /* 0x000fe200078e00ff */
[C---:B------:R-:W-:Y:S01]  /*2840*/  ISETP.LT.AND P1, PT, R46.reuse, UR15, !P0 ;  /* 0x0000000f2e007c0c */ /* 0x040fe2000c721270 */
[----:B------:R-:W-:Y:S01]  /*2850*/  VIADD R46, R46, 0x8 ;  /* 0x000000082e2e7836 */ /* 0x000fe20000000000 */
[----:B------:R-:W-:Y:S01]  /*2860*/  IADD3 R126, P3, R34, UR28, RZ ;  /* 0x0000001c227e7c10 */ /* 0x000fe2000ff7e0ff */
[----:B------:R-:W4:Y:S01]  /*2870*/  MUFU.EX2 R93, R42 ;  /* 0x0000002a005d7308 */ /* 0x000f220000000800 */
[----:B------:R-:W-:Y:S01]  /*2880*/  MOV R98, R6 ;  /* 0x0000000600627202 */ /* 0x000fe20000000f00 */
[----:B------:R-:W-:Y:S01]  /*2890*/  IMAD.MOV.U32 R11, RZ, RZ, RZ ;  /* 0x000000ffff0b7224 */ /* 0x000fe200078e00ff */
[----:B------:R-:W-:Y:S01]  /*28a0*/  ISETP.LT.AND P0, PT, R46, UR15, !P0 ;  /* 0x0000000f2e007c0c */ /* 0x000fe2000c701270 */
[----:B--2---:R-:W-:Y:S01]  /*28b0*/  FADD R46, RZ, R24 ;  /* 0x00000018ff2e7221 */ /* 0x004fe20000000000 */
[----:B------:R-:W-:Y:S01]  /*28c0*/  UIMAD UR15, UR12, UR31, UR29 ;  /* 0x0000001f0c0f72a4 */ /* 0x000fe2000f8e021d */
[----:B---3--:R-:W-:Y:S01]  /*28d0*/  F2FP.BF16.F32.PACK_AB R24, R25, R24 ;  /* 0x000000181918723e */ /* 0x008fe200000010ff */
[----:B------:R-:W-:-:S02]  /*28e0*/  VIADD R20, R8, 0x4000 ;  /* 0x0000400008147836 */ /* 0x000fc40000000000 */
[----:B------:R-:W-:Y:S01]  /*28f0*/  FADD R35, R25, R46 ;  /* 0x0000002e19237221 */ /* 0x000fe20000000000 */
[----:B-1----:R-:W-:Y:S01]  /*2900*/  FADD R46, RZ, R88 ;  /* 0x00000058ff2e7221 */ /* 0x002fe20000000000 */
[----:B------:R-:W-:Y:S01]  /*2910*/  ULDC.64 UR30, c[0x0][0x240] ;  /* 0x00009000001e7ab9 */ /* 0x000fe20000000a00 */
[----:B------:R-:W-:Y:S01]  /*2920*/  LEA.HI.X.SX32 R47, R34, UR15, 0x1, P3 ;  /* 0x0000000f222f7c11 */ /* 0x000fe200098f0eff */
[----:B------:R-:W-:Y:S01]  /*2930*/  FADD R34, R26, R35 ;  /* 0x000000231a227221 */ /* 0x000fe20000000000 */
[----:B------:R-:W-:Y:S01]  /*2940*/  FADD R35, R89, R46 ;  /* 0x0000002e59237221 */ /* 0x000fe20000000000 */
[----:B------:R-:W-:Y:S01]  /*2950*/  LEA R125, P3, R126, UR30, 0x2 ;  /* 0x0000001e7e7d7c11 */ /* 0x000fe2000f8610ff */
[----:B------:R-:W-:Y:S01]  /*2960*/  MUFU.EX2 R40, R40 ;  /* 0x0000002800287308 */ /* 0x000fe20000000800 */
[----:B------:R-:W-:Y:S01]  /*2970*/  FADD R34, R27, R34 ;  /* 0x000000221b227221 */ /* 0x000fe20000000000 */
[----:B------:R-:W-:Y:S01]  /*2980*/  FADD R46, R90, R35 ;  /* 0x000000235a2e7221 */ /* 0x000fe20000000000 */
[----:B------:R-:W-:Y:S01]  /*2990*/  LEA.HI.X R126, R126, UR31, R47, 0x2, P3 ;  /* 0x0000001f7e7e7c11 */ /* 0x000fe200098f142f */
[----:B------:R-:W-:-:S02]  /*29a0*/  IMAD.MOV.U32 R21, RZ, RZ, RZ ;  /* 0x000000ffff157224 */ /* 0x000fc400078e00ff */
[----:B------:R-:W-:Y:S01]  /*29b0*/  FADD R25, R17, R34 ;  /* 0x0000002211197221 */ /* 0x000fe20000000000 */
[----:B-----5:R-:W-:Y:S01]  /*29c0*/  FADD R46, R91, R46 ;  /* 0x0000002e5b2e7221 */ /* 0x020fe20000000000 */
[----:B------:R-:W-:Y:S01]  /*29d0*/  F2FP.BF16.F32.PACK_AB R26, R27, R26 ;  /* 0x0000001a1b1a723e */ /* 0x000fe200000010ff */
[----:B------:R-:W1:Y:S01]  /*29e0*/  MUFU.EX2 R94, R43 ;  /* 0x0000002b005e7308 */ /* 0x000e620000000800 */
[----:B------:R-:W-:Y:S01]  /*29f0*/  FADD R34, R28, R25 ;  /* 0x000000191c227221 */ /* 0x000fe20000000000 */
[----:B----4-:R-:W-:Y:S01]  /*2a00*/  FADD R47, R77, R46 ;  /* 0x0000002e4d2f7221 */ /* 0x010fe20000000000 */
[----:B------:R-:W-:Y:S01]  /*2a10*/  F2FP.BF16.F32.PACK_AB R25, R89, R88 ;  /* 0x000000585919723e */ /* 0x000fe200000010ff */
[----:B------:R-:W-:Y:S02]  /*2a20*/  IMAD.MOV.U32 R23, RZ, RZ, RZ ;  /* 0x000000ffff177224 */ /* 0x000fe400078e00ff */
[----:B------:R-:W-:Y:S01]  /*2a30*/  FADD R35, R19, R34 ;  /* 0x0000002213237221 */ /* 0x000fe20000000000 */
[----:B------:R-:W-:Y:S01]  /*2a40*/  FADD R46, R80, R47 ;  /* 0x0000002f502e7221 */ /* 0x000fe20000000000 */
[----:B------:R-:W-:Y:S01]  /*2a50*/  F2FP.BF16.F32.PACK_AB R27, R91, R90 ;  /* 0x0000005a5b1b723e */ /* 0x000fe200000010ff */
[----:B------:R-:W2:Y:S01]  /*2a60*/  MUFU.EX2 R32, R32 ;  /* 0x0000002000207308 */ /* 0x000ea20000000800 */
[----:B------:R-:W-:Y:S01]  /*2a70*/  FADD R34, R30, R35 ;  /* 0x000000231e227221 */ /* 0x000fe20000000000 */
[----:B------:R-:W-:Y:S01]  /*2a80*/  FADD R47, R81, R46 ;  /* 0x0000002e512f7221 */ /* 0x000fe20000000000 */
[----:B------:R-:W-:Y:S01]  /*2a90*/  F2FP.BF16.F32.PACK_AB R28, R28, R17 ;  /* 0x000000111c1c723e */ /* 0x000fe200000010ff */
[----:B------:R-:W-:-:S02]  /*2aa0*/  VIADD R122, R2, 0x4000 ;  /* 0x00004000027a7836 */ /* 0x000fc40000000000 */
[----:B------:R-:W-:Y:S01]  /*2ab0*/  FADD R35, R29, R34 ;  /* 0x000000221d237221 */ /* 0x000fe20000000000 */
[----:B------:R-:W-:Y:S01]  /*2ac0*/  FADD R46, R92, R47 ;  /* 0x0000002f5c2e7221 */ /* 0x000fe20000000000 */
[----:B------:R-:W-:Y:S01]  /*2ad0*/  F2FP.BF16.F32.PACK_AB R30, R30, R19 ;  /* 0x000000131e1e723e */ /* 0x000fe200000010ff */
[----:B------:R-:W3:Y:S01]  /*2ae0*/  MUFU.EX2 R33, R33 ;  /* 0x0000002100217308 */ /* 0x000ee20000000800 */
[----:B------:R-:W-:Y:S01]  /*2af0*/  FADD R34, R36, R35 ;  /* 0x0000002324227221 */ /* 0x000fe20000000000 */
[----:B------:R-:W-:Y:S01]  /*2b00*/  FADD R47, R93, R46 ;  /* 0x0000002e5d2f7221 */ /* 0x000fe20000000000 */
[----:B------:R-:W-:Y:S01]  /*2b10*/  IADD3 R22, R6, 0x4000, RZ ;  /* 0x0000400006167810 */ /* 0x000fe20007ffe0ff */
[----:B------:R-:W-:Y:S02]  /*2b20*/  VIADD R120, R10, 0x4000 ;  /* 0x000040000a787836 */ /* 0x000fe40000000000 */
[----:B------:R-:W-:Y:S01]  /*2b30*/  FADD R35, R31, R34 ;  /* 0x000000221f237221 */ /* 0x000fe20000000000 */
[----:B-1----:R-:W-:Y:S01]  /*2b40*/  FADD R46, R94, R47 ;  /* 0x0000002f5e2e7221 */ /* 0x002fe20000000000 */
[----:B------:R-:W-:Y:S01]  /*2b50*/  MOV R99, R2 ;  /* 0x0000000200637202 */ /* 0x000fe20000000f00 */
[----:B------:R-:W1:Y:S01]  /*2b60*/  MUFU.EX2 R41, R41 ;  /* 0x0000002900297308 */ /* 0x000e620000000800 */
[----:B------:R-:W-:Y:S01]  /*2b70*/  FADD R35, R40, R35 ;  /* 0x0000002328237221 */ /* 0x000fe20000000000 */
[----:B------:R-:W-:Y:S01]  /*2b80*/  MOV R100, R10 ;  /* 0x0000000a00647202 */ /* 0x000fe20000000f00 */
[----:B------:R-:W-:Y:S01]  /*2b90*/  UIADD3 UR15, UR8, 0x400, URZ ;  /* 0x00000400080f7890 */ /* 0x000fe2000fffe03f */
[----:B------:R-:W-:Y:S01]  /*2ba0*/  MOV R43, R20 ;  /* 0x00000014002b7202 */ /* 0x000fe20000000f00 */
[----:B--2---:R-:W-:Y:S01]  /*2bb0*/  FADD R34, R32, R35 ;  /* 0x0000002320227221 */ /* 0x004fe20000000000 */
[----:B------:R-:W-:Y:S01]  /*2bc0*/  FADD R35, R95, R46 ;  /* 0x0000002e5f237221 */ /* 0x000fe20000000000 */
[----:B------:R-:W-:Y:S01]  /*2bd0*/  MOV R42, R22 ;  /* 0x00000016002a7202 */ /* 0x000fe20000000f00 */
[----:B------:R-:W2:Y:S01]  /*2be0*/  MUFU.EX2 R48, R48 ;  /* 0x0000003000307308 */ /* 0x000ea20000000800 */
[C---:B---3--:R-:W-:Y:S01]  /*2bf0*/  FADD R34, R33.reuse, R34 ;  /* 0x0000002221227221 */ /* 0x048fe20000000000 */
[----:B------:R-:W-:Y:S01]  /*2c00*/  FADD R75, R96, R35 ;  /* 0x00000023604b7221 */ /* 0x000fe20000000000 */
[----:B------:R-:W-:Y:S01]  /*2c10*/  F2FP.BF16.F32.PACK_AB R32, R33, R32 ;  /* 0x000000202120723e */ /* 0x000fe200000010ff */
[----:B------:R-:W-:Y:S01]  /*2c20*/  USHF.R.U32.HI UR15, URZ, 0x4, UR15 ;  /* 0x000000043f0f7899 */ /* 0x000fe2000801160f */
[----:B------:R-:W-:Y:S01]  /*2c30*/  MOV R38, R122 ;  /* 0x0000007a00267202 */ /* 0x000fe20000000f00 */
[----:B------:R-:W-:Y:S01]  /*2c40*/  ULOP3.LUT UR28, UR14, 0x10000, URZ, 0xfc, !UPT ;  /* 0x000100000e1c7892 */ /* 0x000fe2000f8efc3f */
[----:B------:R-:W-:Y:S01]  /*2c50*/  MOV R39, R120 ;  /* 0x0000007800277202 */ /* 0x000fe20000000f00 */
[----:B------:R3:W4:Y:S01]  /*2c60*/  MUFU.EX2 R84, R50 ;  /* 0x0000003200547308 */ /* 0x0007220000000800 */
[----:B-1----:R-:W-:Y:S01]  /*2c70*/  FADD R35, R41, R34 ;  /* 0x0000002229237221 */ /* 0x002fe20000000000 */
[----:B------:R-:W-:Y:S01]  /*2c80*/  PLOP3.LUT P3, PT, PT, PT, UP0, 0x80, 0x0 ;  /* 0x000000000000781c */ /* 0x000fe20003f6f008 */
[----:B------:R-:W-:Y:S01]  /*2c90*/  ULOP3.LUT UR30, UR15, 0x3fc0, URZ, 0xc0, !UPT ;  /* 0x00003fc00f1e7892 */ /* 0x000fe2000f8ec03f */
[----:B------:R-:W-:Y:S01]  /*2ca0*/  UMOV UR31, 0x40000040 ;  /* 0x40000040001f7882 */ /* 0x000fe20000000000 */
[----:B------:R-:W-:-:S03]  /*2cb0*/  UIADD3 UR32, UR28, 0x2, URZ ;  /* 0x000000021c207890 */ /* 0x000fc6000fffe03f */
[----:B------:R-:W1:Y:S01]  /*2cc0*/  MUFU.EX2 R37, R37 ;  /* 0x0000002500257308 */ /* 0x000e620000000800 */
[----:B---3--:R-:W-:Y:S02]  /*2cd0*/  @!P2 IMAD.MOV.U32 R50, RZ, RZ, 0x1 ;  /* 0x00000001ff32a424 */ /* 0x008fe400078e00ff */
[C---:B--2---:R-:W-:Y:S01]  /*2ce0*/  FADD R46, R48.reuse, R35 ;  /* 0x00000023302e7221 */ /* 0x044fe20000000000 */
[----:B------:R-:W-:Y:S01]  /*2cf0*/  F2FP.BF16.F32.PACK_AB R34, R48, R41 ;  /* 0x000000293022723e */ /* 0x000fe200000010ff */
[----:B------:R-:W-:Y:S01]  /*2d00*/  UIADD3 UR34, UR30, 0x80, URZ ;  /* 0x000000801e227890 */ /* 0x000fe2000fffe03f */
[----:B------:R2:W-:Y:S01]  /*2d10*/  @!P2 SYNCS.ARRIVE.TRANS64.ART0 RZ, [UR8+0x18], R50 ;  /* 0x00001832ffffa9a7 */ /* 0x0005e20008500008 */
[----:B------:R1:W-:Y:S01]  /*2d20*/  STSM.16.M88.4 [R97], R24 ;  /* 0x0000001861007844 */ /* 0x0003e20000000200 */
[----:B------:R-:W-:Y:S01]  /*2d30*/  F2FP.BF16.F32.PACK_AB R48, R36, R29 ;  /* 0x0000001d2430723e */ /* 0x000fe200000010ff */
[----:B------:R-:W3:Y:S01]  /*2d40*/  MUFU.EX2 R51, R51 ;  /* 0x0000003300337308 */ /* 0x000ee20000000800 */
[----:B----4-:R-:W-:Y:S01]  /*2d50*/  FADD R88, R84, R75 ;  /* 0x0000004b54587221 */ /* 0x010fe20000000000 */
[----:B------:R-:W-:-:S02]  /*2d60*/  UIADD3 UR38, UR30, 0x100, URZ ;  /* 0x000001001e267890 */ /* 0x000fc4000fffe03f */
[----:B------:R-:W-:Y:S01]  /*2d70*/  UIADD3 UR42, UR30, 0x180, URZ ;  /* 0x000001801e2a7890 */ /* 0x000fe2000fffe03f */
[----:B--2---:R-:W-:Y:S01]  /*2d80*/  F2FP.BF16.F32.PACK_AB R50, R40, R31 ;  /* 0x0000001f2832723e */ /* 0x004fe200000010ff */
[----:B------:R-:W-:Y:S01]  /*2d90*/  UIADD3 UR46, UR30, 0x200, URZ ;  /* 0x000002001e2e7890 */ /* 0x000fe2000fffe03f */
[----:B------:R-:W-:Y:S01]  /*2da0*/  F2FP.BF16.F32.PACK_AB R31, R92, R81 ;  /* 0x000000515c1f723e */ /* 0x000fe200000010ff */
[----:B------:R-:W2:Y:S01]  /*2db0*/  MUFU.EX2 R44, R44 ;  /* 0x0000002c002c7308 */ /* 0x000ea20000000800 */
[----:B------:R-:W-:Y:S02]  /*2dc0*/  UIADD3 UR50, UR30, 0x280, URZ ;  /* 0x000002801e327890 */ /* 0x000fe4000fffe03f */
[----:B------:R-:W-:Y:S02]  /*2dd0*/  UIADD3 UR54, UR30, 0x300, URZ ;  /* 0x000003001e367890 */ /* 0x000fe4000fffe03f */
[----:B------:R-:W-:Y:S01]  /*2de0*/  UIADD3 UR58, UR30, 0x380, URZ ;  /* 0x000003801e3a7890 */ /* 0x000fe2000fffe03f */
[----:B-1----:R-:W-:Y:S01]  /*2df0*/  FADD R25, R37, R46 ;  /* 0x0000002e25197221 */ /* 0x002fe20000000000 */
[----:B------:R-:W-:Y:S01]  /*2e00*/  UIADD3 UR36, UR28, 0x4, URZ ;  /* 0x000000041c247890 */ /* 0x000fe2000fffe03f */
[----:B------:R-:W1:Y:S01]  /*2e10*/  MUFU.EX2 R54, R54 ;  /* 0x0000003600367308 */ /* 0x000e620000000800 */
[C---:B---3--:R-:W-:Y:S01]  /*2e20*/  FADD R29, R51.reuse, R88 ;  /* 0x00000058331d7221 */ /* 0x048fe20000000000 */
[----:B------:R-:W-:Y:S01]  /*2e30*/  F2FP.BF16.F32.PACK_AB R33, R51, R84 ;  /* 0x000000543321723e */ /* 0x000fe200000010ff */
[----:B------:R-:W-:Y:S01]  /*2e40*/  UIADD3 UR40, UR28, 0x6, URZ ;  /* 0x000000061c287890 */ /* 0x000fe2000fffe03f */
[----:B------:R-:W-:Y:S01]  /*2e50*/  F2FP.BF16.F32.PACK_AB R51, R96, R95 ;  /* 0x0000005f6033723e */ /* 0x000fe200000010ff */
[----:B------:R-:W-:-:S02]  /*2e60*/  UIADD3 UR44, UR28, 0x400, URZ ;  /* 0x000004001c2c7890 */ /* 0x000fc4000fffe03f */
[----:B------:R-:W-:Y:S01]  /*2e70*/  UIADD3 UR48, UR28, 0x402, URZ ;  /* 0x000004021c307890 */ /* 0x000fe2000fffe03f */
[----:B------:R-:W3:Y:S01]  /*2e80*/  MUFU.EX2 R45, R45 ;  /* 0x0000002d002d7308 */ /* 0x000ee20000000800 */
[C---:B--2---:R-:W-:Y:S01]  /*2e90*/  FADD R24, R44.reuse, R25 ;  /* 0x000000192c187221 */ /* 0x044fe20000000000 */
[----:B------:R-:W-:Y:S01]  /*2ea0*/  F2FP.BF16.F32.PACK_AB R88, R44, R37 ;  /* 0x000000252c58723e */ /* 0x000fe200000010ff */
[----:B------:R-:W-:Y:S02]  /*2eb0*/  UIADD3 UR52, UR28, 0x404, URZ ;  /* 0x000004041c347890 */ /* 0x000fe4000fffe03f */
[----:B------:R-:W-:Y:S01]  /*2ec0*/  UIADD3 UR56, UR28, 0x406, URZ ;  /* 0x000004061c387890 */ /* 0x000fe2000fffe03f */
[----:B------:R-:W-:Y:S02]  /*2ed0*/  UMOV UR29, 0x40000040 ;  /* 0x40000040001d7882 */ /* 0x000fe40000000000 */
[----:B------:R-:W2:Y:S01]  /*2ee0*/  MUFU.EX2 R55, R55 ;  /* 0x0000003700377308 */ /* 0x000ea20000000800 */
[----:B-1----:R-:W-:Y:S01]  /*2ef0*/  FADD R26, R54, R29 ;  /* 0x0000001d361a7221 */ /* 0x002fe20000000000 */
[----:B------:R-:W-:-:S05]  /*2f00*/  F2FP.BF16.F32.PACK_AB R29, R80, R77 ;  /* 0x0000004d501d723e */ /* 0x000fca00000010ff */
[----:B------:R1:W-:Y:S01]  /*2f10*/  STSM.16.M88.4 [R98], R28 ;  /* 0x0000001c62007844 */ /* 0x0003e20000000200 */
[----:B------:R-:W4:Y:S01]  /*2f20*/  MUFU.EX2 R52, R52 ;  /* 0x0000003400347308 */ /* 0x000f220000000800 */
[----:B---3--:R-:W-:-:S07]  /*2f30*/  FADD R25, R45, R24 ;  /* 0x000000182d197221 */ /* 0x008fce0000000000 */
[----:B------:R-:W3:Y:S01]  /*2f40*/  MUFU.EX2 R58, R58 ;  /* 0x0000003a003a7308 */ /* 0x000ee20000000800 */
[C---:B--2---:R-:W-:Y:S01]  /*2f50*/  FADD R27, R55.reuse, R26 ;  /* 0x0000001a371b7221 */ /* 0x044fe20000000000 */
[----:B------:R-:W-:-:S06]  /*2f60*/  F2FP.BF16.F32.PACK_AB R35, R55, R54 ;  /* 0x000000363723723e */ /* 0x000fcc00000010ff */
[----:B------:R-:W2:Y:S01]  /*2f70*/  MUFU.EX2 R53, R53 ;  /* 0x0000003500357308 */ /* 0x000ea20000000800 */
[C---:B----4-:R-:W-:Y:S01]  /*2f80*/  FADD R24, R52.reuse, R25 ;  /* 0x0000001934187221 */ /* 0x050fe20000000000 */
[----:B------:R-:W-:-:S06]  /*2f90*/  F2FP.BF16.F32.PACK_AB R90, R52, R45 ;  /* 0x0000002d345a723e */ /* 0x000fcc00000010ff */
[----:B------:R-:W4:Y:S01]  /*2fa0*/  MUFU.EX2 R59, R59 ;  /* 0x0000003b003b7308 */ /* 0x000f220000000800 */
[----:B---3--:R-:W-:-:S07]  /*2fb0*/  FADD R26, R58, R27 ;  /* 0x0000001b3a1a7221 */ /* 0x008fce0000000000 */
[----:B------:R-:W3:Y:S01]  /*2fc0*/  MUFU.EX2 R56, R56 ;  /* 0x0000003800387308 */ /* 0x000ee20000000800 */
[----:B--2---:R-:W-:-:S07]  /*2fd0*/  FADD R25, R53, R24 ;  /* 0x0000001835197221 */ /* 0x004fce0000000000 */
        /* <DEDUP_REMOVED lines=8> */
[----:B----4-:R-:W-:-:S07]  /*3060*/  FADD R24, R60, R25 ;  /* 0x000000193c187221 */ /* 0x010fce0000000000 */
[----:B------:R-:W4:Y:S01]  /*3070*/  MUFU.EX2 R66, R66 ;  /* 0x0000004200427308 */ /* 0x000f220000000800 */
[C---:B---3--:R-:W-:Y:S01]  /*3080*/  FADD R25, R63.reuse, R26 ;  /* 0x0000001a3f197221 */ /* 0x048fe20000000000 */
[----:B------:R-:W-:-:S06]  /*3090*/  F2FP.BF16.F32.PACK_AB R91, R63, R62 ;  /* 0x0000003e3f5b723e */ /* 0x000fcc00000010ff */
[----:B------:R-:W3:Y:S01]  /*30a0*/  MUFU.EX2 R67, R67 ;  /* 0x0000004300437308 */ /* 0x000ee20000000800 */
[C---:B--2---:R-:W-:Y:S01]  /*30b0*/  FADD R36, R61.reuse, R24 ;  /* 0x000000183d247221 */ /* 0x044fe20000000000 */
[----:B------:R-:W-:-:S06]  /*30c0*/  F2FP.BF16.F32.PACK_AB R26, R61, R60 ;  /* 0x0000003c3d1a723e */ /* 0x000fcc00000010ff */
[----:B------:R-:W1:Y:S01]  /*30d0*/  MUFU.EX2 R70, R70 ;  /* 0x0000004600467308 */ /* 0x000e620000000800 */
[----:B----4-:R-:W-:-:S07]  /*30e0*/  FADD R24, R66, R25 ;  /* 0x0000001942187221 */ /* 0x010fce0000000000 */
[----:B------:R-:W2:Y:S01]  /*30f0*/  MUFU.EX2 R71, R71 ;  /* 0x0000004700477308 */ /* 0x000ea20000000800 */
[----:B---3--:R-:W-:Y:S01]  /*3100*/  FADD R25, R67, R24 ;  /* 0x0000001843197221 */ /* 0x008fe20000000000 */
[----:B------:R-:W-:-:S06]  /*3110*/  F2FP.BF16.F32.PACK_AB R24, R56, R53 ;  /* 0x000000353818723e */ /* 0x000fcc00000010ff */
[----:B------:R-:W3:Y:S01]  /*3120*/  MUFU.EX2 R57, R57 ;  /* 0x0000003900397308 */ /* 0x000ee20000000800 */
[----:B-1----:R-:W-:Y:S01]  /*3130*/  FADD R28, R70, R25 ;  /* 0x00000019461c7221 */ /* 0x002fe20000000000 */
[----:B------:R-:W-:-:S06]  /*3140*/  F2FP.BF16.F32.PACK_AB R25, R67, R66 ;  /* 0x000000424319723e */ /* 0x000fcc00000010ff */
[----:B------:R-:W1:Y:S01]  /*3150*/  MUFU.EX2 R64, R64 ;  /* 0x0000004000407308 */ /* 0x000e620000000800 */
[C---:B--2---:R-:W-:Y:S01]  /*3160*/  F2FP.BF16.F32.PACK_AB R27, R71.reuse, R70 ;  /* 0x00000046471b723e */ /* 0x044fe200000010ff */
[----:B------:R-:W-:-:S06]  /*3170*/  FADD R71, R71, R28 ;  /* 0x0000001c47477221 */ /* 0x000fcc0000000000 */
[----:B------:R-:W2:Y:S01]  /*3180*/  MUFU.EX2 R65, R65 ;  /* 0x0000004100417308 */ /* 0x000ea20000000800 */
[----:B---3--:R-:W-:-:S07]  /*3190*/  FADD R29, R57, R36 ;  /* 0x00000024391d7221 */ /* 0x008fce0000000000 */
[----:B------:R-:W-:Y:S01]  /*31a0*/  MUFU.EX2 R68, R68 ;  /* 0x0000004400447308 */ /* 0x000fe20000000800 */
[----:B-1----:R-:W-:-:S07]  /*31b0*/  FADD R28, R64, R29 ;  /* 0x0000001d401c7221 */ /* 0x002fce0000000000 */
[----:B------:R-:W1:Y:S01]  /*31c0*/  MUFU.EX2 R74, R74 ;  /* 0x0000004a004a7308 */ /* 0x000e620000000800 */
[----:B--2---:R-:W-:-:S07]  /*31d0*/  FADD R29, R65, R28 ;  /* 0x0000001c411d7221 */ /* 0x004fce0000000000 */
[----:B------:R2:W3:Y:S08]  /*31e0*/  MUFU.EX2 R47, R49 ;  /* 0x00000031002f7308 */ /* 0x0004f00000000800 */
[----:B------:R-:W4:Y:S01]  /*31f0*/  MUFU.EX2 R78, R78 ;  /* 0x0000004e004e7308 */ /* 0x000f220000000800 */
[----:B--2---:R-:W-:Y:S01]  /*3200*/  F2FP.BF16.F32.PACK_AB R49, R94, R93 ;  /* 0x0000005d5e31723e */ /* 0x004fe200000010ff */
[----:B-1----:R-:W-:-:S04]  /*3210*/  FADD R30, R74, R71 ;  /* 0x000000474a1e7221 */ /* 0x002fc80000000000 */
[----:B------:R-:W-:Y:S02]  /*3220*/  STSM.16.M88.4 [R99], R48 ;  /* 0x0000003063007844 */ /* 0x000fe40000000200 */
[----:B------:R-:W1:Y:S01]  /*3230*/  MUFU.EX2 R79, R79 ;  /* 0x0000004f004f7308 */ /* 0x000e620000000800 */
[----:B---3--:R-:W-:Y:S01]  /*3240*/  FADD R31, R47, R30 ;  /* 0x0000001e2f1f7221 */ /* 0x008fe20000000000 */
[----:B------:R2:W-:Y:S04]  /*3250*/  STSM.16.M88.4 [R100], R32 ;  /* 0x0000002064007844 */ /* 0x0005e80000000200 */
[----:B------:R-:W-:Y:S02]  /*3260*/  STSM.16.M88.4 [R43], R88 ;  /* 0x000000582b007844 */ /* 0x000fe40000000200 */
[----:B------:R-:W-:Y:S01]  /*3270*/  MUFU.EX2 R69, R69 ;  /* 0x0000004500457308 */ /* 0x000fe20000000800 */
[----:B----4-:R-:W-:Y:S01]  /*3280*/  FADD R28, R78, R31 ;  /* 0x0000001f4e1c7221 */ /* 0x010fe20000000000 */
[----:B------:R3:W-:Y:S06]  /*3290*/  STSM.16.M88.4 [R42], R24 ;  /* 0x000000182a007844 */ /* 0x0007ec0000000200 */
[----:B------:R-:W3:Y:S01]  /*32a0*/  MUFU.EX2 R72, R72 ;  /* 0x0000004800487308 */ /* 0x000ee20000000800 */
[----:B--2---:R-:W-:-:S02]  /*32b0*/  F2FP.BF16.F32.PACK_AB R32, R64, R57 ;  /* 0x000000394020723e */ /* 0x004fc400000010ff */
[----:B------:R-:W-:Y:S02]  /*32c0*/  F2FP.BF16.F32.PACK_AB R33, R47, R74 ;  /* 0x0000004a2f21723e */ /* 0x000fe400000010ff */
[C---:B------:R-:W-:Y:S01]  /*32d0*/  F2FP.BF16.F32.PACK_AB R34, R68.reuse, R65 ;  /* 0x000000414422723e */ /* 0x040fe200000010ff */
[----:B------:R-:W-:Y:S02]  /*32e0*/  FADD R68, R68, R29 ;  /* 0x0000001d44447221 */ /* 0x000fe40000000000 */
[----:B------:R-:W-:Y:S01]  /*32f0*/  MUFU.EX2 R73, R73 ;  /* 0x0000004900497308 */ /* 0x000fe20000000800 */
[C---:B-1----:R-:W-:Y:S01]  /*3300*/  F2FP.BF16.F32.PACK_AB R35, R79.reuse, R78 ;  /* 0x0000004e4f23723e */ /* 0x042fe200000010ff */
[----:B------:R-:W-:-:S04]  /*3310*/  FADD R79, R79, R28 ;  /* 0x0000001c4f4f7221 */ /* 0x000fc80000000000 */
[----:B------:R1:W-:Y:S02]  /*3320*/  STSM.16.M88.4 [R38], R32 ;  /* 0x0000002026007844 */ /* 0x0003e40000000200 */
[----:B------:R-:W2:Y:S01]  /*3330*/  MUFU.EX2 R76, R76 ;  /* 0x0000004c004c7308 */ /* 0x000ea20000000800 */
[----:B---3--:R-:W-:Y:S01]  /*3340*/  F2FP.BF16.F32.PACK_AB R24, R72, R69 ;  /* 0x000000454818723e */ /* 0x008fe200000010ff */
[----:B------:R-:W-:-:S04]  /*3350*/  FADD R69, R69, R68 ;  /* 0x0000004445457221 */ /* 0x000fc80000000000 */
[----:B------:R-:W-:Y:S02]  /*3360*/  FADD R72, R72, R69 ;  /* 0x0000004548487221 */ /* 0x000fe40000000000 */
[----:B------:R-:W-:Y:S08]  /*3370*/  MUFU.EX2 R82, R82 ;  /* 0x0000005200527308 */ /* 0x000ff00000000800 */
[----:B------:R-:W-:Y:S01]  /*3380*/  MUFU.EX2 R86, R86 ;  /* 0x0000005600567308 */ /* 0x000fe20000000800 */
[----:B--2---:R-:W-:Y:S01]  /*3390*/  F2FP.BF16.F32.PACK_AB R26, R76, R73 ;  /* 0x000000494c1a723e */ /* 0x004fe200000010ff */
[----:B------:R-:W-:-:S04]  /*33a0*/  FADD R73, R73, R72 ;  /* 0x0000004849497221 */ /* 0x000fc80000000000 */
[----:B------:R-:W-:Y:S02]  /*33b0*/  FADD R131, R76, R73 ;  /* 0x000000494c837221 */ /* 0x000fe40000000000 */
[----:B------:R-:W2:Y:S08]  /*33c0*/  MUFU.EX2 R87, R87 ;  /* 0x0000005700577308 */ /* 0x000eb00000000800 */
[----:B------:R-:W3:Y:S01]  /*33d0*/  MUFU.EX2 R83, R83 ;  /* 0x0000005300537308 */ /* 0x000ee20000000800 */
[----:B--2---:R-:W-:-:S02]  /*33e0*/  F2FP.BF16.F32.PACK_AB R27, R87, R86 ;  /* 0x00000056571b723e */ /* 0x004fc400000010ff */
[----:B---3--:R-:W-:Y:S01]  /*33f0*/  F2FP.BF16.F32.PACK_AB R25, R83, R82 ;  /* 0x000000525319723e */ /* 0x008fe200000010ff */
[----:B------:R-:W-:-:S04]  /*3400*/  FADD R82, R82, R79 ;  /* 0x0000004f52527221 */ /* 0x000fc80000000000 */
[----:B------:R1:W-:Y:S01]  /*3410*/  STSM.16.M88.4 [R39], R24 ;  /* 0x0000001827007844 */ /* 0x0003e20000000200 */
[----:B------:R-:W-:Y:S01]  /*3420*/  FADD R83, R83, R82 ;  /* 0x0000005253537221 */ /* 0x000fe20000000000 */
[----:B------:R2:W-:Y:S06]  /*3430*/  MEMBAR.ALL.CTA ;  /* 0x0000000000007992 */ /* 0x0005ec0000008000 */
[----:B--2---:R-:W2:Y:S01]  /*3440*/  FENCE.VIEW.ASYNC.S ;  /* 0x00000000000073c6 */ /* 0x004ea20000000000 */
[----:B------:R-:W-:-:S04]  /*3450*/  FADD R86, R86, R83 ;  /* 0x0000005356567221 */ /* 0x000fc80000000000 */
[----:B------:R-:W-:Y:S01]  /*3460*/  FADD R133, R87, R86 ;  /* 0x0000005657857221 */ /* 0x000fe20000000000 */
[----:B--2---:R-:W-:Y:S01]  /*3470*/  NOP ;  /* 0x0000000000007918 */ /* 0x004fe20000000000 */
[----:B------:R-:W-:Y:S05]  /*3480*/  @!P3 BRA `(.L_x_14) ;  /* 0x0000001800acb947 */ /* 0x000fea0003800000 */
[----:B------:R-:W-:Y:S01]  /*3490*/  IMAD.MOV.U32 R132, RZ, RZ, R124 ;  /* 0x000000ffff847224 */ /* 0x000fe200078e007c */
[----:B------:R-:W-:Y:S01]  /*34a0*/  UIADD3 UR15, -UR9, URZ, URZ ;  /* 0x0000003f090f7290 */ /* 0x000fe2000fffe13f */
[----:B------:R-:W-:Y:S01]  /*34b0*/  IMAD.MOV.U32 R136, RZ, RZ, R5 ;  /* 0x000000ffff887224 */ /* 0x000fe200078e0005 */
[----:B------:R-:W-:Y:S01]  /*34c0*/  UPLOP3.LUT UP0, UPT, UPT, UPT, UPT, 0x40, 0x0 ;  /* 0x000000000000789c */ /* 0x000fe20003f0e870 */
[----:B------:R-:W-:Y:S01]  /*34d0*/  IMAD.MOV.U32 R130, RZ, RZ, RZ ;  /* 0x000000ffff827224 */ /* 0x000fe200078e00ff */
[----:B------:R-:W-:-:S09]  /*34e0*/  ULDC UR14, c[0x0][0x480] ;  /* 0x00012000000e7ab9 */ /* 0x000fd20000000800 */
.L_x_19:
[----:B--2---:R-:W2:Y:S01]  /*34f0*/  S2UR UR13, SR_CgaCtaId ;  /* 0x00000000000d79c3 */ /* 0x004ea20000008800 */
[----:B------:R-:W-:Y:S01]  /*3500*/  UMOV UR8, 0x400 ;  /* 0x0000040000087882 */ /* 0x000fe20000000000 */
[----:B------:R-:W-:-:S05]  /*3510*/  LOP3.LUT R127, R130, 0x1, RZ, 0x3c, !PT ;  /* 0x00000001827f7812 */ /* 0x000fca00078e3cff */
[----:B------:R-:W-:Y:S01]  /*3520*/  IMAD.U32 R5, R127, -0x80000000, RZ ;  /* 0x800000007f057824 */ /* 0x000fe200078e00ff */
[----:B--2---:R-:W-:-:S09]  /*3530*/  ULEA UR8, UR13, UR8, 0x18 ;  /* 0x000000080d087291 */ /* 0x004fd2000f8ec03f */
[----:B------:R-:W2:Y:S02]  /*3540*/  SYNCS.PHASECHK.TRANS64.TRYWAIT P2, [UR8+0x10], R5 ;  /* 0x00001005ff0075a7 */ /* 0x000ea40008040148 */
[----:B--2---:R-:W-:Y:S05]  /*3550*/  @P2 BRA `(.L_x_15) ;  /* 0x00000000000c2947 */ /* 0x004fea0003800000 */
[----:B-1----:R-:W-:-:S04]  /*3560*/  SHF.L.U32 R24, R127, 0x1f, RZ ;  /* 0x0000001f7f187819 */ /* 0x002fc800000006ff */
[----:B------:R-:W1:Y:S02]  /*3570*/  SYNCS.PHASECHK.TRANS64.TRYWAIT P2, [UR8+0x10], R24 ;  /* 0x00001018ff0075a7 */ /* 0x000e640008040148 */
[----:B-1----:R-:W-:Y:S05]  /*3580*/  @!P2 BRA `(.L_x_16) ;  /* 0x000000240044a947 */ /* 0x002fea0003800000 */
.L_x_15:
[----:B------:R2:W-:Y:S01]  /*3590*/  BAR.SYNC.DEFER_BLOCKING R128, 0x100 ;  /* 0x000400800000751d */ /* 0x0005e20000010000 */
[----:B------:R-:W-:-:S05]  /*35a0*/  IMAD.U32 R134, R130, -0x80000000, RZ ;  /* 0x8000000082867824 */ /* 0x000fca00078e00ff */
[----:B-1----:R-:W-:-:S06]  /*35b0*/  WARPGROUP.ARRIVE ;  /* 0x00000000000079c5 */ /* 0x002fcc0000000000 */
[----:B------:R-:W-:-:S12]  /*35c0*/  HGMMA.64x128x16.F32.BF16 R24, gdesc[UR4], RZ, !UPT ;  /* 0x01e00000041879f0 */ /* 0x000fd8000c7018ff */
[----:B------:R-:W-:-:S12]  /*35d0*/  HGMMA.64x128x16.F32.BF16 R24, gdesc[UR16], R24 ;  /* 0x01e00000101879f0 */ /* 0x000fd80008701818 */
[----:B------:R-:W-:-:S12]  /*35e0*/  HGMMA.64x128x16.F32.BF16 R24, gdesc[UR20], R24 ;  /* 0x01e00000141879f0 */ /* 0x000fd80008701818 */
[----:B------:R-:W-:Y:S01]  /*35f0*/  HGMMA.64x128x16.F32.BF16 R24, gdesc[UR24], R24, gsb0 ;  /* 0x01e00000181879f0 */ /* 0x000fe20008001818 */
[----:B------:R-:W1:Y:S02]  /*3600*/  SYNCS.PHASECHK.TRANS64.TRYWAIT P2, [UR8+0x20], R134 ;  /* 0x00002086ff0075a7 */ /* 0x000e640008040148 */
[----:B-12---:R-:W-:Y:S05]  /*3610*/  @P2 BRA `(.L_x_17) ;  /* 0x0000000000082947 */ /* 0x006fea0003800000 */
[----:B------:R-:W1:Y:S02]  /*3620*/  SYNCS.PHASECHK.TRANS64.TRYWAIT P2, [UR8+0x20], R134 ;  /* 0x00002086ff0075a7 */ /* 0x000e640008040148 */
[----:B-1----:R-:W-:Y:S05]  /*3630*/  @!P2 BRA `(.L_x_18) ;  /* 0x000000240034a947 */ /* 0x002fea0003800000 */
.L_x_17:
[----:B------:R-:W-:Y:S01]  /*3640*/  WARPGROUP.ARRIVE ;  /* 0x00000000000079c5 */ /* 0x000fe20000000000 */
[----:B------:R-:W-:Y:S01]  /*3650*/  UMOV UR13, UR14 ;  /* 0x0000000e000d7c82 */ /* 0x000fe20008000000 */
[----:B------:R-:W-:-:S04]  /*3660*/  UIADD3 UR15, UR15, 0x1, URZ ;  /* 0x000000010f0f7890 */ /* 0x000fc8000fffe03f */
[----:B------:R-:W-:Y:S01]  /*3670*/  HGMMA.64x64x16.F32.BF16 R88, gdesc[UR28].tnspB, R88, UP0 ;  /* 0x40e000001c5879f0 */ /* 0x000fe2000bf01858 */
[----:B------:R-:W-:-:S03]  /*3680*/  UPLOP3.LUT UP0, UPT, UPT, UPT, UPT, 0x80, 0x0 ;  /* 0x000000000000789c */ /* 0x000fc60003f0f070 */
[----:B------:R-:W-:Y:S04]  /*3690*/  HGMMA.64x64x16.F32.BF16 R88, gdesc[UR32].tnspB, R88 ;  /* 0x40e00000205879f0 */ /* 0x000fe80008701858 */
[----:B------:R-:W-:Y:S04]  /*36a0*/  HGMMA.64x64x16.F32.BF16 R88, gdesc[UR36].tnspB, R88 ;  /* 0x40e00000245879f0 */ /* 0x000fe80008701858 */
[----:B------:R-:W-:Y:S04]  /*36b0*/  HGMMA.64x64x16.F32.BF16 R88, gdesc[UR40].tnspB, R88 ;  /* 0x40e00000285879f0 */ /* 0x000fe80008701858 */
[----:B------:R-:W-:Y:S04]  /*36c0*/  HGMMA.64x64x16.F32.BF16 R88, gdesc[UR44].tnspB, R88 ;  /* 0x40e000002c5879f0 */ /* 0x000fe80008701858 */
[----:B------:R-:W-:Y:S04]  /*36d0*/  HGMMA.64x64x16.F32.BF16 R88, gdesc[UR48].tnspB, R88 ;  /* 0x40e00000305879f0 */ /* 0x000fe80008701858 */
[----:B------:R-:W-:Y:S04]  /*36e0*/  HGMMA.64x64x16.F32.BF16 R88, gdesc[UR52].tnspB, R88 ;  /* 0x40e00000345879f0 */ /* 0x000fe80008701858 */
[----:B------:R-:W-:Y:S01]  /*36f0*/  HGMMA.64x64x16.F32.BF16 R88, gdesc[UR56].tnspB, R88, gsb0 ;  /* 0x40e00000385879f0 */ /* 0x000fe20008001858 */
[----:B------:R2:W-:Y:S06]  /*3700*/  BAR.ARV R129, 0x100 ;  /* 0x000400810000751d */ /* 0x0005ec0000002000 */
[----:B------:R-:W-:-:S02]  /*3710*/  WARPGROUP.DEPBAR.LE gsb0, 0x1 ;  /* 0x00008000000079c5 */ /* 0x000fc40000010100 */
[----:B-1----:R-:W-:Y:S02]  /*3720*/  FMNMX R5, R24, R32, !PT ;  /* 0x0000002018057209 */ /* 0x002fe40007800000 */
        /* <DEDUP_REMOVED lines=62> */
[----:B------:R-:W-:-:S03]  /*3b10*/  FMNMX R137, R137, R132, !PT ;  /* 0x0000008489897209 */ /* 0x000fc60007800000 */
[----:B------:R-:W1:Y:S04]  /*3b20*/  SHFL.BFLY PT, R5, R130, 0x2, 0x1f ;  /* 0x0c401f0082057f89 */ /* 0x000e6800000e0000 */
[----:B------:R-:W3:Y:S01]  /*3b30*/  SHFL.BFLY PT, R124, R137, 0x2, 0x1f ;  /* 0x0c401f00897c7f89 */ /* 0x000ee200000e0000 */
[----:B-1----:R-:W-:Y:S02]  /*3b40*/  FMNMX R134, R130, R5, !PT ;  /* 0x0000000582867209 */ /* 0x002fe40007800000 */
[----:B---3--:R-:W-:-:S03]  /*3b50*/  FMNMX R138, R137, R124, !PT ;  /* 0x0000007c898a7209 */ /* 0x008fc60007800000 */
[----:B------:R-:W1:Y:S04]  /*3b60*/  SHFL.BFLY PT, R5, R134, 0x1, 0x1f ;  /* 0x0c201f0086057f89 */ /* 0x000e6800000e0000 */
[----:B------:R-:W3:Y:S01]  /*3b70*/  SHFL.BFLY PT, R135, R138, 0x1, 0x1f ;  /* 0x0c201f008a877f89 */ /* 0x000ee200000e0000 */
[----:B-1----:R-:W-:Y:S01]  /*3b80*/  FMNMX R5, R134, R5, !PT ;  /* 0x0000000586057209 */ /* 0x002fe20007800000 */
[----:B------:R-:W-:Y:S01]  /*3b90*/  IMAD.MOV.U32 R134, RZ, RZ, R8 ;  /* 0x000000ffff867224 */ /* 0x000fe200078e0008 */
[----:B---3--:R-:W-:Y:S02]  /*3ba0*/  FMNMX R124, R138, R135, !PT ;  /* 0x000000878a7c7209 */ /* 0x008fe40007800000 */
[----:B------:R-:W-:Y:S02]  /*3bb0*/  FSETP.NEU.AND P2, PT, R5, -INF , PT ;  /* 0xff8000000500780b */ /* 0x000fe40003f4d000 */
[----:B------:R-:W-:-:S02]  /*3bc0*/  FSETP.NEU.AND P3, PT, R124, -INF , PT ;  /* 0xff8000007c00780b */ /* 0x000fc40003f6d000 */
[----:B------:R-:W-:Y:S02]  /*3bd0*/  FSEL R135, R5, RZ, P2 ;  /* 0x000000ff05877208 */ /* 0x000fe40001000000 */
[----:B------:R-:W-:Y:S02]  /*3be0*/  FSEL R141, R124, RZ, P3 ;  /* 0x000000ff7c8d7208 */ /* 0x000fe40001800000 */
[----:B------:R-:W-:Y:S01]  /*3bf0*/  ISETP.NE.AND P2, PT, R4, RZ, PT ;  /* 0x000000ff0400720c */ /* 0x000fe20003f45270 */
[C---:B------:R-:W-:Y:S01]  /*3c00*/  FADD R130, -R135.reuse, R136 ;  /* 0x0000008887827221 */ /* 0x040fe20000000100 */
[----:B------:R-:W-:Y:S01]  /*3c10*/  FMUL R135, R135, UR13 ;  /* 0x0000000d87877c20 */ /* 0x000fe20008400000 */
[C---:B------:R-:W-:Y:S01]  /*3c20*/  FADD R132, -R141.reuse, R132 ;  /* 0x000000848d847221 */ /* 0x040fe20000000100 */
[----:B------:R-:W-:Y:S01]  /*3c30*/  FMUL R141, R141, UR13 ;  /* 0x0000000d8d8d7c20 */ /* 0x000fe20008400000 */
[----:B------:R-:W-:Y:S01]  /*3c40*/  FMUL R130, R130, UR13 ;  /* 0x0000000d82827c20 */ /* 0x000fe20008400000 */
[----:B------:R-:W-:Y:S01]  /*3c50*/  FFMA R24, R24, UR13, -R135 ;  /* 0x0000000d18187c23 */ /* 0x000fe20008000887 */
[----:B------:R-:W-:Y:S01]  /*3c60*/  FMUL R132, R132, UR13 ;  /* 0x0000000d84847c20 */ /* 0x000fe20008400000 */
[----:B------:R-:W-:Y:S01]  /*3c70*/  FFMA R26, R26, UR13, -R141 ;  /* 0x0000000d1a1a7c23 */ /* 0x000fe2000800088d */
[----:B------:R-:W-:Y:S01]  /*3c80*/  FFMA R25, R25, UR13, -R135 ;  /* 0x0000000d19197c23 */ /* 0x000fe20008000887 */
[----:B------:R-:W-:Y:S01]  /*3c90*/  MUFU.EX2 R137, R130 ;  /* 0x0000008200897308 */ /* 0x000fe20000000800 */
[----:B------:R-:W-:Y:S01]  /*3ca0*/  FFMA R27, R27, UR13, -R141 ;  /* 0x0000000d1b1b7c23 */ /* 0x000fe2000800088d */
[----:B------:R-:W-:Y:S01]  /*3cb0*/  FFMA R28, R28, UR13, -R135 ;  /* 0x0000000d1c1c7c23 */ /* 0x000fe20008000887 */
[----:B------:R-:W-:Y:S01]  /*3cc0*/  FFMA R30, R30, UR13, -R141 ;  /* 0x0000000d1e1e7c23 */ /* 0x000fe2000800088d */
[----:B------:R-:W-:Y:S01]  /*3cd0*/  FFMA R29, R29, UR13, -R135 ;  /* 0x0000000d1d1d7c23 */ /* 0x000fe20008000887 */
[----:B------:R-:W-:Y:S01]  /*3ce0*/  FFMA R31, R31, UR13, -R141 ;  /* 0x0000000d1f1f7c23 */ /* 0x000fe2000800088d */
[----:B------:R-:W-:Y:S01]  /*3cf0*/  FFMA R32, R32, UR13, -R135 ;  /* 0x0000000d20207c23 */ /* 0x000fe20008000887 */
[----:B------:R-:W-:Y:S01]  /*3d00*/  FFMA R34, R34, UR13, -R141 ;  /* 0x0000000d22227c23 */ /* 0x000fe2000800088d */
[----:B------:R-:W1:Y:S01]  /*3d10*/  MUFU.EX2 R24, R24 ;  /* 0x0000001800187308 */ /* 0x000e620000000800 */
[----:B------:R-:W-:Y:S01]  /*3d20*/  FFMA R33, R33, UR13, -R135 ;  /* 0x0000000d21217c23 */ /* 0x000fe20008000887 */
[----:B------:R-:W-:Y:S01]  /*3d30*/  FFMA R35, R35, UR13, -R141 ;  /* 0x0000000d23237c23 */ /* 0x000fe2000800088d */
[----:B------:R-:W-:Y:S01]  /*3d40*/  FFMA R36, R36, UR13, -R135 ;  /* 0x0000000d24247c23 */ /* 0x000fe20008000887 */
[--C-:B------:R-:W-:Y:S01]  /*3d50*/  FFMA R38, R38, UR13, -R141.reuse ;  /* 0x0000000d26267c23 */ /* 0x100fe2000800088d */
[--C-:B------:R-:W-:Y:S01]  /*3d60*/  FFMA R140, R87, UR13, -R141.reuse ;  /* 0x0000000d578c7c23 */ /* 0x100fe2000800088d */
[----:B------:R-:W-:Y:S01]  /*3d70*/  FFMA R142, R83, UR13, -R141 ;  /* 0x0000000d538e7c23 */ /* 0x000fe2000800088d */
[----:B------:R-:W-:Y:S01]  /*3d80*/  FFMA R37, R37, UR13, -R135 ;  /* 0x0000000d25257c23 */ /* 0x000fe20008000887 */
[----:B------:R3:W-:Y:S01]  /*3d90*/  MUFU.EX2 R139, R132 ;  /* 0x00000084008b7308 */ /* 0x0007e20000000800 */
[----:B------:R-:W-:Y:S01]  /*3da0*/  FFMA R39, R39, UR13, -R141 ;  /* 0x0000000d27277c23 */ /* 0x000fe2000800088d */
[----:B------:R-:W-:Y:S01]  /*3db0*/  FFMA R40, R40, UR13, -R135 ;  /* 0x0000000d28287c23 */ /* 0x000fe20008000887 */
[----:B------:R-:W-:Y:S01]  /*3dc0*/  FFMA R42, R42, UR13, -R141 ;  /* 0x0000000d2a2a7c23 */ /* 0x000fe2000800088d */
[----:B------:R-:W-:Y:S01]  /*3dd0*/  FFMA R41, R41, UR13, -R135 ;  /* 0x0000000d29297c23 */ /* 0x000fe20008000887 */
[----:B------:R-:W-:Y:S01]  /*3de0*/  FFMA R43, R43, UR13, -R141 ;  /* 0x0000000d2b2b7c23 */ /* 0x000fe2000800088d */
[----:B------:R-:W-:Y:S01]  /*3df0*/  FFMA R44, R44, UR13, -R135 ;  /* 0x0000000d2c2c7c23 */ /* 0x000fe20008000887 */
[----:B------:R-:W-:Y:S01]  /*3e00*/  FFMA R46, R46, UR13, -R141 ;  /* 0x0000000d2e2e7c23 */ /* 0x000fe2000800088d */
[----:B------:R-:W4:Y:S01]  /*3e10*/  MUFU.EX2 R26, R26 ;  /* 0x0000001a001a7308 */ /* 0x000f220000000800 */
[----:B---3--:R-:W-:Y:S01]  /*3e20*/  @!P2 MOV R132, 0x1 ;  /* 0x000000010084a802 */ /* 0x008fe20000000f00 */
[----:B------:R-:W-:Y:S01]  /*3e30*/  FFMA R45, R45, UR13, -R135 ;  /* 0x0000000d2d2d7c23 */ /* 0x000fe20008000887 */
[----:B------:R-:W-:Y:S01]  /*3e40*/  FFMA R47, R47, UR13, -R141 ;  /* 0x0000000d2f2f7c23 */ /* 0x000fe2000800088d */
[----:B------:R-:W-:Y:S01]  /*3e50*/  FFMA R48, R48, UR13, -R135 ;  /* 0x0000000d30307c23 */ /* 0x000fe20008000887 */
[----:B------:R3:W-:Y:S01]  /*3e60*/  @!P2 SYNCS.ARRIVE.TRANS64.ART0 RZ, [UR8+0x18], R132 ;  /* 0x00001884ffffa9a7 */ /* 0x0007e20008500008 */
[----:B------:R-:W-:-:S02]  /*3e70*/  WARPGROUP.DEPBAR.LE gsb0, 0x0 ;  /* 0x00008000000079c5 */ /* 0x000fc40000010000 */
[----:B------:R-:W5:Y:S01]  /*3e80*/  MUFU.EX2 R25, R25 ;  /* 0x0000001900197308 */ /* 0x000f620000000800 */
[----:B------:R-:W-:Y:S01]  /*3e90*/  FFMA R50, R50, UR13, -R141 ;  /* 0x0000000d32327c23 */ /* 0x000fe2000800088d */
[----:B------:R-:W-:Y:S01]  /*3ea0*/  FFMA R49, R49, UR13, -R135 ;  /* 0x0000000d31317c23 */ /* 0x000fe20008000887 */
[----:B------:R-:W-:Y:S01]  /*3eb0*/  FFMA R51, R51, UR13, -R141 ;  /* 0x0000000d33337c23 */ /* 0x000fe2000800088d */
[----:B------:R-:W-:Y:S01]  /*3ec0*/  FFMA R52, R52, UR13, -R135 ;  /* 0x0000000d34347c23 */ /* 0x000fe20008000887 */
[----:B---3--:R-:W-:Y:S02]  /*3ed0*/  @!P2 IMAD.MOV.U32 R132, RZ, RZ, 0x1 ;  /* 0x00000001ff84a424 */ /* 0x008fe400078e00ff */
[----:B------:R-:W-:Y:S01]  /*3ee0*/  FFMA R54, R54, UR13, -R141 ;  /* 0x0000000d36367c23 */ /* 0x000fe2000800088d */
[----:B------:R-:W-:Y:S01]  /*3ef0*/  FFMA R53, R53, UR13, -R135 ;  /* 0x0000000d35357c23 */ /* 0x000fe20008000887 */
[----:B------:R-:W3:Y:S01]  /*3f00*/  MUFU.EX2 R27, R27 ;  /* 0x0000001b001b7308 */ /* 0x000ee20000000800 */
[----:B------:R1:W-:Y:S01]  /*3f10*/  @!P2 SYNCS.ARRIVE.TRANS64.ART0 RZ, [UR8+0x28], R132 ;  /* 0x00002884ffffa9a7 */ /* 0x0003e20008500008 */
[----:B------:R-:W-:Y:S01]  /*3f20*/  FFMA R55, R55, UR13, -R141 ;  /* 0x0000000d37377c23 */ /* 0x000fe2000800088d */
[----:B------:R-:W-:Y:S01]  /*3f30*/  FFMA R56, R56, UR13, -R135 ;  /* 0x0000000d38387c23 */ /* 0x000fe20008000887 */
[----:B------:R-:W-:Y:S01]  /*3f40*/  FFMA R58, R58, UR13, -R141 ;  /* 0x0000000d3a3a7c23 */ /* 0x000fe2000800088d */
[----:B------:R-:W-:Y:S01]  /*3f50*/  FFMA R57, R57, UR13, -R135 ;  /* 0x0000000d39397c23 */ /* 0x000fe20008000887 */
[----:B------:R-:W-:Y:S01]  /*3f60*/  FFMA R59, R59, UR13, -R141 ;  /* 0x0000000d3b3b7c23 */ /* 0x000fe2000800088d */
[----:B------:R-:W-:Y:S01]  /*3f70*/  FFMA R60, R60, UR13, -R135 ;  /* 0x0000000d3c3c7c23 */ /* 0x000fe20008000887 */
[----:B------:R-:W2:Y:S01]  /*3f80*/  MUFU.EX2 R28, R28 ;  /* 0x0000001c001c7308 */ /* 0x000ea20000000800 */
[----:B-1----:R-:W-:Y:S01]  /*3f90*/  FFMA R132, R137, R131, R24 ;  /* 0x0000008389847223 */ /* 0x002fe20000000018 */
[--C-:B------:R-:W-:Y:S01]  /*3fa0*/  FFMA R131, R86, UR13, -R141.reuse ;  /* 0x0000000d56837c23 */ /* 0x100fe2000800088d */
[----:B----4-:R-:W-:Y:S01]  /*3fb0*/  FFMA R86, R139, R133, R26 ;  /* 0x000000858b567223 */ /* 0x010fe2000000001a */
[----:B------:R-:W-:Y:S01]  /*3fc0*/  FFMA R62, R62, UR13, -R141 ;  /* 0x0000000d3e3e7c23 */ /* 0x000fe2000800088d */
[C---:B-----5:R-:W-:Y:S01]  /*3fd0*/  FADD R87, R25.reuse, R132 ;  /* 0x0000008419577221 */ /* 0x060fe20000000000 */
[----:B------:R-:W-:Y:S01]  /*3fe0*/  F2FP.BF16.F32.PACK_AB R132, R25, R24 ;  /* 0x000000181984723e */ /* 0x000fe200000010ff */
[----:B------:R-:W-:Y:S01]  /*3ff0*/  FFMA R61, R61, UR13, -R135 ;  /* 0x0000000d3d3d7c23 */ /* 0x000fe20008000887 */
[----:B------:R-:W1:Y:S01]  /*4000*/  MUFU.EX2 R30, R30 ;  /* 0x0000001e001e7308 */ /* 0x000e620000000800 */
[----:B---3--:R-:W-:Y:S01]  /*4010*/  FADD R83, R27, R86 ;  /* 0x000000561b537221 */ /* 0x008fe20000000000 */
[----:B------:R-:W-:Y:S01]  /*4020*/  FFMA R63, R63, UR13, -R141 ;  /* 0x0000000d3f3f7c23 */ /* 0x000fe2000800088d */
[----:B------:R-:W-:Y:S01]  /*4030*/  FFMA R64, R64, UR13, -R135 ;  /* 0x0000000d40407c23 */ /* 0x000fe20008000887 */
[----:B------:R-:W-:Y:S01]  /*4040*/  FFMA R66, R66, UR13, -R141 ;  /* 0x0000000d42427c23 */ /* 0x000fe2000800088d */
[--C-:B------:R-:W-:Y:S01]  /*4050*/  FFMA R65, R65, UR13, -R135.reuse ;  /* 0x0000000d41417c23 */ /* 0x100fe20008000887 */
[--C-:B------:R-:W-:Y:S01]  /*4060*/  FFMA R68, R68, UR13, -R135.reuse ;  /* 0x0000000d44447c23 */ /* 0x100fe20008000887 */
[----:B------:R-:W-:Y:S01]  /*4070*/  FFMA R69, R69, UR13, -R135 ;  /* 0x0000000d45457c23 */ /* 0x000fe20008000887 */
[----:B------:R-:W3:Y:S01]  /*4080*/  MUFU.EX2 R29, R29 ;  /* 0x0000001d001d7308 */ /* 0x000ee20000000800 */
[----:B--2---:R-:W-:Y:S01]  /*4090*/  FADD R86, R28, R87 ;  /* 0x000000571c567221 */ /* 0x004fe20000000000 */
[----:B------:R-:W-:Y:S01]  /*40a0*/  FFMA R87, R82, UR13, -R141 ;  /* 0x0000000d52577c23 */ /* 0x000fe2000800088d */
[--C-:B------:R-:W-:Y:S01]  /*40b0*/  FFMA R72, R72, UR13, -R135.reuse ;  /* 0x0000000d48487c23 */ /* 0x100fe20008000887 */
[--C-:B------:R-:W-:Y:S01]  /*40c0*/  FFMA R73, R73, UR13, -R135.reuse ;  /* 0x0000000d49497c23 */ /* 0x100fe20008000887 */
[--C-:B------:R-:W-:Y:S01]  /*40d0*/  FFMA R76, R76, UR13, -R135.reuse ;  /* 0x0000000d4c4c7c23 */ /* 0x100fe20008000887 */
[--C-:B------:R-:W-:Y:S01]  /*40e0*/  FFMA R77, R77, UR13, -R135.reuse ;  /* 0x0000000d4d4d7c23 */ /* 0x100fe20008000887 */
[----:B------:R-:W-:Y:S01]  /*40f0*/  FFMA R80, R80, UR13, -R135 ;  /* 0x0000000d50507c23 */ /* 0x000fe20008000887 */
[----:B------:R-:W2:Y:S01]  /*4100*/  MUFU.EX2 R31, R31 ;  /* 0x0000001f001f7308 */ /* 0x000ea20000000800 */
[----:B-1----:R-:W-:Y:S01]  /*4110*/  FADD R82, R30, R83 ;  /* 0x000000531e527221 */ /* 0x002fe20000000000 */
[--C-:B------:R-:W-:Y:S01]  /*4120*/  FFMA R81, R81, UR13, -R135.reuse ;  /* 0x0000000d51517c23 */ /* 0x100fe20008000887 */
[--C-:B------:R-:W-:Y:S01]  /*4130*/  FFMA R84, R84, UR13, -R135.reuse ;  /* 0x0000000d54547c23 */ /* 0x100fe20008000887 */
[----:B------:R-:W-:Y:S01]  /*4140*/  FFMA R85, R85, UR13, -R135 ;  /* 0x0000000d55557c23 */ /* 0x000fe20008000887 */
[----:B------:R-:W-:Y:S01]  /*4150*/  FFMA R67, R67, UR13, -R141 ;  /* 0x0000000d43437c23 */ /* 0x000fe2000800088d */
[----:B------:R-:W-:-:S02]  /*4160*/  IMAD.MOV.U32 R135, RZ, RZ, RZ ;  /* 0x000000ffff877224 */ /* 0x000fc400078e00ff */
[--C-:B------:R-:W-:Y:S01]  /*4170*/  FFMA R70, R70, UR13, -R141.reuse ;  /* 0x0000000d46467c23 */ /* 0x100fe2000800088d */
[----:B------:R-:W1:Y:S01]  /*4180*/  MUFU.EX2 R32, R32 ;  /* 0x0000002000207308 */ /* 0x000e620000000800 */
[----:B---3--:R-:W-:Y:S01]  /*4190*/  FADD R83, R29, R86 ;  /* 0x000000561d537221 */ /* 0x008fe20000000000 */
[--C-:B------:R-:W-:Y:S01]  /*41a0*/  FFMA R86, R79, UR13, -R141.reuse ;  /* 0x0000000d4f567c23 */ /* 0x100fe2000800088d */
[----:B------:R-:W-:Y:S01]  /*41b0*/  MOV R143, R134 ;  /* 0x00000086008f7202 */ /* 0x000fe20000000f00 */
[----:B------:R-:W-:Y:S02]  /*41c0*/  IMAD.MOV.U32 R134, RZ, RZ, R6 ;  /* 0x000000ffff867224 */ /* 0x000fe400078e0006 */
[----:B------:R-:W-:Y:S01]  /*41d0*/  FFMA R71, R71, UR13, -R141 ;  /* 0x0000000d47477c23 */ /* 0x000fe2000800088d */
[----:B------:R-:W-:Y:S01]  /*41e0*/  IMAD.MOV.U32 R135, RZ, RZ, RZ ;  /* 0x000000ffff877224 */ /* 0x000fe200078e00ff */
[----:B------:R-:W-:Y:S01]  /*41f0*/  ISETP.NE.AND P3, PT, RZ, UR15, PT ;  /* 0x0000000fff007c0c */ /* 0x000fe2000bf65270 */
[----:B------:R-:W3:Y:S01]  /*4200*/  MUFU.EX2 R34, R34 ;  /* 0x0000002200227308 */ /* 0x000ee20000000800 */
[----:B--2---:R-:W-:Y:S01]  /*4210*/  FADD R79, R31, R82 ;  /* 0x000000521f4f7221 */ /* 0x004fe20000000000 */
[----:B------:R-:W-:Y:S01]  /*4220*/  FMUL R117, R117, R137 ;  /* 0x0000008975757220 */ /* 0x000fe20000400000 */
[----:B------:R-:W-:Y:S01]  /*4230*/  MOV R144, R134 ;  /* 0x0000008600907202 */ /* 0x000fe20000000f00 */
[----:B------:R-:W-:-:S02]  /*4240*/  IMAD.MOV.U32 R134, RZ, RZ, R2 ;  /* 0x000000ffff867224 */ /* 0x000fc400078e0002 */
[-C--:B------:R-:W-:Y:S01]  /*4250*/  FMUL R116, R116, R137.reuse ;  /* 0x0000008974747220 */ /* 0x080fe20000400000 */
[----:B------:R-:W-:Y:S02]  /*4260*/  IMAD.MOV.U32 R135, RZ, RZ, RZ ;  /* 0x000000ffff877224 */ /* 0x000fe400078e00ff */
[----:B------:R-:W-:Y:S01]  /*4270*/  FMUL R113, R113, R137 ;  /* 0x0000008971717220 */ /* 0x000fe20000400000 */
[----:B------:R-:W2:Y:S01]  /*4280*/  MUFU.EX2 R33, R33 ;  /* 0x0000002100217308 */ /* 0x000ea20000000800 */
[----:B-1----:R-:W-:Y:S01]  /*4290*/  FADD R82, R32, R83 ;  /* 0x0000005320527221 */ /* 0x002fe20000000000 */
[----:B------:R-:W-:Y:S01]  /*42a0*/  FFMA R83, R78, UR13, -R141 ;  /* 0x0000000d4e537c23 */ /* 0x000fe2000800088d */
[----:B------:R-:W-:Y:S01]  /*42b0*/  MOV R145, R134 ;  /* 0x0000008600917202 */ /* 0x000fe20000000f00 */
[----:B------:R-:W-:Y:S01]  /*42c0*/  IMAD.MOV.U32 R135, RZ, RZ, RZ ;  /* 0x000000ffff877224 */ /* 0x000fe200078e00ff */
[----:B------:R-:W-:Y:S01]  /*42d0*/  MOV R134, R10 ;  /* 0x0000000a00867202 */ /* 0x000fe20000000f00 */
[-C--:B------:R-:W-:Y:S01]  /*42e0*/  FMUL R112, R112, R137.reuse ;  /* 0x0000008970707220 */ /* 0x080fe20000400000 */
[----:B------:R-:W-:Y:S01]  /*42f0*/  FMUL R109, R109, R137 ;  /* 0x000000896d6d7220 */ /* 0x000fe20000400000 */
[----:B------:R-:W1:Y:S01]  /*4300*/  MUFU.EX2 R35, R35 ;  /* 0x0000002300237308 */ /* 0x000e620000000800 */
[----:B---3--:R-:W-:Y:S01]  /*4310*/  FADD R78, R34, R79 ;  /* 0x0000004f224e7221 */ /* 0x008fe20000000000 */
[----:B------:R-:W-:Y:S01]  /*4320*/  MOV R146, R134 ;  /* 0x0000008600927202 */ /* 0x000fe20000000f00 */
[----:B------:R-:W-:-:S02]  /*4330*/  IMAD.MOV.U32 R134, RZ, RZ, R20 ;  /* 0x000000ffff867224 */ /* 0x000fc400078e0014 */
[-C--:B------:R-:W-:Y:S01]  /*4340*/  FMUL R108, R108, R137.reuse ;  /* 0x000000896c6c7220 */ /* 0x080fe20000400000 */
[----:B------:R-:W-:Y:S02]  /*4350*/  IMAD.MOV.U32 R135, RZ, RZ, RZ ;  /* 0x000000ffff877224 */ /* 0x000fe400078e00ff */
[-C--:B------:R-:W-:Y:S01]  /*4360*/  FMUL R105, R105, R137.reuse ;  /* 0x0000008969697220 */ /* 0x080fe20000400000 */
[----:B------:R-:W-:Y:S01]  /*4370*/  FMUL R104, R104, R137 ;  /* 0x0000008968687220 */ /* 0x000fe20000400000 */
[----:B------:R-:W3:Y:S01]  /*4380*/  MUFU.EX2 R36, R36 ;  /* 0x0000002400247308 */ /* 0x000ee20000000800 */
[----:B--2---:R-:W-:Y:S01]  /*4390*/  FADD R79, R33, R82 ;  /* 0x00000052214f7221 */ /* 0x004fe20000000000 */
[----:B------:R-:W-:Y:S01]  /*43a0*/  FFMA R82, R75, UR13, -R141 ;  /* 0x0000000d4b527c23 */ /* 0x000fe2000800088d */
[----:B------:R-:W-:Y:S01]  /*43b0*/  MOV R147, R134 ;  /* 0x0000008600937202 */ /* 0x000fe20000000f00 */
[----:B------:R-:W-:Y:S01]  /*43c0*/  IMAD.MOV.U32 R134, RZ, RZ, R22 ;  /* 0x000000ffff867224 */ /* 0x000fe200078e0016 */
[----:B------:R-:W-:Y:S01]  /*43d0*/  F2FP.BF16.F32.PACK_AB R32, R33, R32 ;  /* 0x000000202120723e */ /* 0x000fe200000010ff */
[----:B------:R-:W-:-:S02]  /*43e0*/  IMAD.MOV.U32 R135, RZ, RZ, RZ ;  /* 0x000000ffff877224 */ /* 0x000fc400078e00ff */
[-C--:B------:R-:W-:Y:S01]  /*43f0*/  FMUL R101, R101, R137.reuse ;  /* 0x0000008965657220 */ /* 0x080fe20000400000 */
[----:B------:R-:W2:Y:S01]  /*4400*/  MUFU.EX2 R38, R38 ;  /* 0x0000002600267308 */ /* 0x000ea20000000800 */
[C---:B-1----:R-:W-:Y:S01]  /*4410*/  FADD R75, R35.reuse, R78 ;  /* 0x0000004e234b7221 */ /* 0x042fe20000000000 */
[----:B------:R-:W-:Y:S01]  /*4420*/  F2FP.BF16.F32.PACK_AB R33, R35, R34 ;  /* 0x000000222321723e */ /* 0x000fe200000010ff */
[----:B------:R-:W-:Y:S01]  /*4430*/  FMUL R100, R100, R137 ;  /* 0x0000008964647220 */ /* 0x000fe20000400000 */
[----:B------:R-:W-:Y:S01]  /*4440*/  MOV R136, R134 ;  /* 0x0000008600887202 */ /* 0x000fe20000000f00 */
[----:B------:R-:W-:Y:S02]  /*4450*/  IMAD.MOV.U32 R134, RZ, RZ, R122 ;  /* 0x000000ffff867224 */ /* 0x000fe400078e007a */
[-C--:B------:R-:W-:Y:S01]  /*4460*/  FMUL R97, R97, R137.reuse ;  /* 0x0000008961617220 */ /* 0x080fe20000400000 */
[----:B------:R-:W-:Y:S01]  /*4470*/  IMAD.MOV.U32 R135, RZ, RZ, RZ ;  /* 0x000000ffff877224 */ /* 0x000fe200078e00ff */
[----:B------:R-:W1:Y:S01]  /*4480*/  MUFU.EX2 R37, R37 ;  /* 0x0000002500257308 */ /* 0x000e620000000800 */
[----:B---3--:R-:W-:Y:S01]  /*4490*/  FADD R78, R36, R79 ;  /* 0x0000004f244e7221 */ /* 0x008fe20000000000 */
[----:B------:R-:W-:Y:S01]  /*44a0*/  FFMA R79, R74, UR13, -R141 ;  /* 0x0000000d4a4f7c23 */ /* 0x000fe2000800088d */
[----:B------:R-:W-:Y:S01]  /*44b0*/  FMUL R96, R96, R137 ;  /* 0x0000008960607220 */ /* 0x000fe20000400000 */
[----:B------:R-:W-:Y:S01]  /*44c0*/  MOV R130, R134 ;  /* 0x0000008600827202 */ /* 0x000fe20000000f00 */
[----:B------:R-:W-:-:S02]  /*44d0*/  IMAD.MOV.U32 R134, RZ, RZ, R120 ;  /* 0x000000ffff867224 */ /* 0x000fc400078e0078 */
[-C--:B------:R-:W-:Y:S01]  /*44e0*/  FMUL R93, R93, R137.reuse ;  /* 0x000000895d5d7220 */ /* 0x080fe20000400000 */
[----:B------:R-:W-:Y:S01]  /*44f0*/  IMAD.MOV.U32 R135, RZ, RZ, RZ ;  /* 0x000000ffff877224 */ /* 0x000fe200078e00ff */
[----:B------:R-:W3:Y:S01]  /*4500*/  MUFU.EX2 R39, R39 ;  /* 0x0000002700277308 */ /* 0x000ee20000000800 */
[----:B--2---:R-:W-:Y:S01]  /*4510*/  FADD R74, R38, R75 ;  /* 0x0000004b264a7221 */ /* 0x004fe20000000000 */
[-C--:B------:R-:W-:Y:S01]  /*4520*/  FMUL R92, R92, R137.reuse ;  /* 0x000000895c5c7220 */ /* 0x080fe20000400000 */
[----:B------:R-:W-:Y:S01]  /*4530*/  FMUL R89, R89, R137 ;  /* 0x0000008959597220 */ /* 0x000fe20000400000 */
[----:B------:R-:W-:Y:S01]  /*4540*/  MOV R138, R134 ;  /* 0x00000086008a7202 */ /* 0x000fe20000000f00 */
[----:B------:R-:W-:Y:S01]  /*4550*/  FMUL R88, R88, R137 ;  /* 0x0000008958587220 */ /* 0x000fe20000400000 */
[----:B------:R-:W-:Y:S01]  /*4560*/  F2FP.BF16.F32.PACK_AB R134, R29, R28 ;  /* 0x0000001c1d86723e */ /* 0x000fe200000010ff */
[-C--:B------:R-:W-:Y:S01]  /*4570*/  FMUL R119, R119, R139.reuse ;  /* 0x0000008b77777220 */ /* 0x080fe20000400000 */
[----:B------:R-:W2:Y:S01]  /*4580*/  MUFU.EX2 R40, R40 ;  /* 0x0000002800287308 */ /* 0x000ea20000000800 */
[----:B-1----:R-:W-:Y:S01]  /*4590*/  FADD R75, R37, R78 ;  /* 0x0000004e254b7221 */ /* 0x002fe20000000000 */
[----:B------:R-:W-:Y:S01]  /*45a0*/  F2FP.BF16.F32.PACK_AB R135, R31, R30 ;  /* 0x0000001e1f87723e */ /* 0x000fe200000010ff */
[-C--:B------:R-:W-:Y:S01]  /*45b0*/  FMUL R118, R118, R139.reuse ;  /* 0x0000008b76767220 */ /* 0x080fe20000400000 */
[----:B------:R-:W-:Y:S01]  /*45c0*/  F2FP.BF16.F32.PACK_AB R34, R37, R36 ;  /* 0x000000242522723e */ /* 0x000fe200000010ff */
[-C--:B------:R-:W-:Y:S01]  /*45d0*/  FMUL R115, R115, R139.reuse ;  /* 0x0000008b73737220 */ /* 0x080fe20000400000 */
[-C--:B------:R-:W-:Y:S01]  /*45e0*/  FMUL R114, R114, R139.reuse ;  /* 0x0000008b72727220 */ /* 0x080fe20000400000 */
[-C--:B------:R-:W-:Y:S01]  /*45f0*/  FMUL R111, R111, R139.reuse ;  /* 0x0000008b6f6f7220 */ /* 0x080fe20000400000 */
[----:B------:R-:W1:Y:S01]  /*4600*/  MUFU.EX2 R42, R42 ;  /* 0x0000002a002a7308 */ /* 0x000e620000000800 */
[C---:B---3--:R-:W-:Y:S01]  /*4610*/  FADD R133, R39.reuse, R74 ;  /* 0x0000004a27857221 */ /* 0x048fe20000000000 */
[----:B------:R-:W-:Y:S01]  /*4620*/  F2FP.BF16.F32.PACK_AB R35, R39, R38 ;  /* 0x000000262723723e */ /* 0x000fe200000010ff */
[-C--:B------:R-:W-:Y:S01]  /*4630*/  FMUL R110, R110, R139.reuse ;  /* 0x0000008b6e6e7220 */ /* 0x080fe20000400000 */
[-C--:B------:R-:W-:Y:S01]  /*4640*/  FMUL R107, R107, R139.reuse ;  /* 0x0000008b6b6b7220 */ /* 0x080fe20000400000 */
[-C--:B------:R-:W-:Y:S01]  /*4650*/  FMUL R106, R106, R139.reuse ;  /* 0x0000008b6a6a7220 */ /* 0x080fe20000400000 */
[-C--:B------:R-:W-:Y:S01]  /*4660*/  FMUL R103, R103, R139.reuse ;  /* 0x0000008b67677220 */ /* 0x080fe20000400000 */
[-C--:B------:R-:W-:Y:S01]  /*4670*/  FMUL R102, R102, R139.reuse ;  /* 0x0000008b66667220 */ /* 0x080fe20000400000 */
[----:B------:R-:W3:Y:S01]  /*4680*/  MUFU.EX2 R41, R41 ;  /* 0x0000002900297308 */ /* 0x000ee20000000800 */
[----:B--2---:R-:W-:Y:S01]  /*4690*/  FADD R74, R40, R75 ;  /* 0x0000004b284a7221 */ /* 0x004fe20000000000 */
[-C--:B------:R-:W-:Y:S01]  /*46a0*/  FMUL R99, R99, R139.reuse ;  /* 0x0000008b63637220 */ /* 0x080fe20000400000 */
[-C--:B------:R-:W-:Y:S01]  /*46b0*/  FMUL R98, R98, R139.reuse ;  /* 0x0000008b62627220 */ /* 0x080fe20000400000 */
[-C--:B------:R-:W-:Y:S01]  /*46c0*/  FMUL R95, R95, R139.reuse ;  /* 0x0000008b5f5f7220 */ /* 0x080fe20000400000 */
[-C--:B------:R-:W-:Y:S01]  /*46d0*/  FMUL R94, R94, R139.reuse ;  /* 0x0000008b5e5e7220 */ /* 0x080fe20000400000 */
[-C--:B------:R-:W-:Y:S01]  /*46e0*/  FMUL R91, R91, R139.reuse ;  /* 0x0000008b5b5b7220 */ /* 0x080fe20000400000 */
[----:B------:R-:W-:Y:S01]  /*46f0*/  FMUL R90, R90, R139 ;  /* 0x0000008b5a5a7220 */ /* 0x000fe20000400000 */
[----:B------:R-:W2:Y:S01]  /*4700*/  MUFU.EX2 R43, R43 ;  /* 0x0000002b002b7308 */ /* 0x000ea20000000800 */
[----:B-1----:R-:W-:Y:S01]  /*4710*/  FADD R24, R42, R133 ;  /* 0x000000852a187221 */ /* 0x002fe20000000000 */
[----:B------:R-:W-:-:S05]  /*4720*/  F2FP.BF16.F32.PACK_AB R133, R27, R26 ;  /* 0x0000001a1b85723e */ /* 0x000fca00000010ff */
[----:B------:R1:W-:Y:S01]  /*4730*/  STSM.16.M88.4 [R143], R132 ;  /* 0x000000848f007844 */ /* 0x0003e20000000200 */
[----:B------:R-:W4:Y:S01]  /*4740*/  MUFU.EX2 R44, R44 ;  /* 0x0000002c002c7308 */ /* 0x000f220000000800 */
[C---:B---3--:R-:W-:Y:S01]  /*4750*/  FADD R25, R41.reuse, R74 ;  /* 0x0000004a29197221 */ /* 0x048fe20000000000 */
[----:B------:R-:W-:Y:S01]  /*4760*/  F2FP.BF16.F32.PACK_AB R40, R41, R40 ;  /* 0x000000282928723e */ /* 0x000fe200000010ff */
[----:B------:R-:W-:Y:S05]  /*4770*/  STSM.16.M88.4 [R144], R32 ;  /* 0x0000002090007844 */ /* 0x000fea0000000200 */
[----:B------:R-:W3:Y:S01]  /*4780*/  MUFU.EX2 R46, R46 ;  /* 0x0000002e002e7308 */ /* 0x000ee20000000800 */
[C---:B--2---:R-:W-:Y:S01]  /*4790*/  FADD R27, R43.reuse, R24 ;  /* 0x000000182b1b7221 */ /* 0x044fe20000000000 */
[----:B------:R-:W-:Y:S01]  /*47a0*/  F2FP.BF16.F32.PACK_AB R41, R43, R42 ;  /* 0x0000002a2b29723e */ /* 0x000fe200000010ff */
[----:B-1----:R-:W-:-:S05]  /*47b0*/  IMAD.MOV.U32 R132, RZ, RZ, R124 ;  /* 0x000000ffff847224 */ /* 0x002fca00078e007c */
[----:B------:R-:W1:Y:S01]  /*47c0*/  MUFU.EX2 R45, R45 ;  /* 0x0000002d002d7308 */ /* 0x000e620000000800 */
[----:B----4-:R-:W-:-:S07]  /*47d0*/  FADD R24, R44, R25 ;  /* 0x000000192c187221 */ /* 0x010fce0000000000 */
[----:B------:R-:W2:Y:S01]  /*47e0*/  MUFU.EX2 R47, R47 ;  /* 0x0000002f002f7308 */ /* 0x000ea20000000800 */
[----:B---3--:R-:W-:-:S07]  /*47f0*/  FADD R26, R46, R27 ;  /* 0x0000001b2e1a7221 */ /* 0x008fce0000000000 */
[----:B------:R-:W3:Y:S01]  /*4800*/  MUFU.EX2 R48, R48 ;  /* 0x0000003000307308 */ /* 0x000ee20000000800 */
[C---:B-1----:R-:W-:Y:S01]  /*4810*/  FADD R25, R45.reuse, R24 ;  /* 0x000000182d197221 */ /* 0x042fe20000000000 */
[----:B------:R-:W-:-:S06]  /*4820*/  F2FP.BF16.F32.PACK_AB R42, R45, R44 ;  /* 0x0000002c2d2a723e */ /* 0x000fcc00000010ff */
[----:B------:R-:W1:Y:S01]  /*4830*/  MUFU.EX2 R50, R50 ;  /* 0x0000003200327308 */ /* 0x000e620000000800 */
[C---:B--2---:R-:W-:Y:S01]  /*4840*/  FADD R27, R47.reuse, R26 ;  /* 0x0000001a2f1b7221 */ /* 0x044fe20000000000 */
[----:B------:R-:W-:-:S05]  /*4850*/  F2FP.BF16.F32.PACK_AB R43, R47, R46 ;  /* 0x0000002e2f2b723e */ /* 0x000fca00000010ff */
[----:B------:R-:W-:Y:S01]  /*4860*/  STSM.16.M88.4 [R145], R40 ;  /* 0x0000002891007844 */ /* 0x000fe20000000200 */
[----:B------:R-:W2:Y:S01]  /*4870*/  MUFU.EX2 R49, R49 ;  /* 0x0000003100317308 */ /* 0x000ea20000000800 */
[----:B---3--:R-:W-:-:S07]  /*4880*/  FADD R24, R48, R25 ;  /* 0x0000001930187221 */ /* 0x008fce0000000000 */
[----:B------:R-:W3:Y:S01]  /*4890*/  MUFU.EX2 R51, R51 ;  /* 0x0000003300337308 */ /* 0x000ee20000000800 */
[----:B-1----:R-:W-:-:S07]  /*48a0*/  FADD R26, R50, R27 ;  /* 0x0000001b321a7221 */ /* 0x002fce0000000000 */
[----:B------:R-:W1:Y:S01]  /*48b0*/  MUFU.EX2 R52, R52 ;  /* 0x0000003400347308 */ /* 0x000e620000000800 */
[C---:B--2---:R-:W-:Y:S01]  /*48c0*/  FADD R25, R49.reuse, R24 ;  /* 0x0000001831197221 */ /* 0x044fe20000000000 */
[----:B------:R-:W-:-:S06]  /*48d0*/  F2FP.BF16.F32.PACK_AB R48, R49, R48 ;  /* 0x000000303130723e */ /* 0x000fcc00000010ff */
[----:B------:R-:W2:Y:S01]  /*48e0*/  MUFU.EX2 R54, R54 ;  /* 0x0000003600367308 */ /* 0x000ea20000000800 */
[C---:B---3--:R-:W-:Y:S01]  /*48f0*/  FADD R27, R51.reuse, R26 ;  /* 0x0000001a331b7221 */ /* 0x048fe20000000000 */
[----:B------:R-:W-:-:S06]  /*4900*/  F2FP.BF16.F32.PACK_AB R49, R51, R50 ;  /* 0x000000323331723e */ /* 0x000fcc00000010ff */
[----:B------:R-:W3:Y:S01]  /*4910*/  MUFU.EX2 R53, R53 ;  /* 0x0000003500357308 */ /* 0x000ee20000000800 */
[----:B-1----:R-:W-:-:S07]  /*4920*/  FADD R24, R52, R25 ;  /* 0x0000001934187221 */ /* 0x002fce0000000000 */
[----:B------:R-:W1:Y:S01]  /*4930*/  MUFU.EX2 R55, R55 ;  /* 0x0000003700377308 */ /* 0x000e620000000800 */
[----:B--2---:R-:W-:-:S07]  /*4940*/  FADD R26, R54, R27 ;  /* 0x0000001b361a7221 */ /* 0x004fce0000000000 */
[----:B------:R-:W2:Y:S01]  /*4950*/  MUFU.EX2 R56, R56 ;  /* 0x0000003800387308 */ /* 0x000ea20000000800 */
[C---:B---3--:R-:W-:Y:S01]  /*4960*/  FADD R25, R53.reuse, R24 ;  /* 0x0000001835197221 */ /* 0x048fe20000000000 */
[----:B------:R-:W-:-:S06]  /*4970*/  F2FP.BF16.F32.PACK_AB R50, R53, R52 ;  /* 0x000000343532723e */ /* 0x000fcc00000010ff */
[----:B------:R-:W3:Y:S01]  /*4980*/  MUFU.EX2 R58, R58 ;  /* 0x0000003a003a7308 */ /* 0x000ee20000000800 */
[C---:B-1----:R-:W-:Y:S01]  /*4990*/  FADD R27, R55.reuse, R26 ;  /* 0x0000001a371b7221 */ /* 0x042fe20000000000 */
[----:B------:R-:W-:-:S05]  /*49a0*/  F2FP.BF16.F32.PACK_AB R51, R55, R54 ;  /* 0x000000363733723e */ /* 0x000fca00000010ff */
[----:B------:R-:W-:Y:S01]  /*49b0*/  STSM.16.M88.4 [R146], R48 ;  /* 0x0000003092007844 */ /* 0x000fe20000000200 */
[----:B------:R-:W1:Y:S01]  /*49c0*/  MUFU.EX2 R57, R57 ;  /* 0x0000003900397308 */ /* 0x000e620000000800 */
[----:B--2---:R-:W-:-:S07]  /*49d0*/  FADD R24, R56, R25 ;  /* 0x0000001938187221 */ /* 0x004fce0000000000 */
[----:B------:R-:W2:Y:S01]  /*49e0*/  MUFU.EX2 R59, R59 ;  /* 0x0000003b003b7308 */ /* 0x000ea20000000800 */
[----:B---3--:R-:W-:-:S07]  /*49f0*/  FADD R26, R58, R27 ;  /* 0x0000001b3a1a7221 */ /* 0x008fce0000000000 */
[----:B------:R-:W3:Y:S01]  /*4a00*/  MUFU.EX2 R60, R60 ;  /* 0x0000003c003c7308 */ /* 0x000ee20000000800 */
[C---:B-1----:R-:W-:Y:S01]  /*4a10*/  FADD R25, R57.reuse, R24 ;  /* 0x0000001839197221 */ /* 0x042fe20000000000 */
[----:B------:R-:W-:-:S06]  /*4a20*/  F2FP.BF16.F32.PACK_AB R56, R57, R56 ;  /* 0x000000383938723e */ /* 0x000fcc00000010ff */
[----:B------:R-:W1:Y:S01]  /*4a30*/  MUFU.EX2 R62, R62 ;  /* 0x0000003e003e7308 */ /* 0x000e620000000800 */
[C---:B--2---:R-:W-:Y:S01]  /*4a40*/  FADD R27, R59.reuse, R26 ;  /* 0x0000001a3b1b7221 */ /* 0x044fe20000000000 */
[----:B------:R-:W-:-:S06]  /*4a50*/  F2FP.BF16.F32.PACK_AB R57, R59, R58 ;  /* 0x0000003a3b39723e */ /* 0x000fcc00000010ff */
        /* <DEDUP_REMOVED lines=9> */
[----:B------:R-:W-:-:S05]  /*4af0*/  F2FP.BF16.F32.PACK_AB R59, R63, R62 ;  /* 0x0000003e3f3b723e */ /* 0x000fca00000010ff */
[----:B------:R-:W-:Y:S01]  /*4b00*/  STSM.16.M88.4 [R147], R56 ;  /* 0x0000003893007844 */ /* 0x000fe20000000200 */
        /* <DEDUP_REMOVED lines=9> */
[----:B------:R-:W-:-:S06]  /*4ba0*/  F2FP.BF16.F32.PACK_AB R65, R67, R66 ;  /* 0x000000424341723e */ /* 0x000fcc00000010ff */
        /* <DEDUP_REMOVED lines=10> */
[----:B------:R2:W-:Y:S01]  /*4c50*/  STSM.16.M88.4 [R136], R64 ;  /* 0x0000004088007844 */ /* 0x0005e20000000200 */
[----:B------:R-:W4:Y:S01]  /*4c60*/  MUFU.EX2 R73, R73 ;  /* 0x0000004900497308 */ /* 0x000f220000000800 */
[----:B---3--:R-:W-:-:S07]  /*4c70*/  FADD R24, R72, R25 ;  /* 0x0000001948187221 */ /* 0x008fce0000000000 */
[----:B------:R-:W3:Y:S01]  /*4c80*/  MUFU.EX2 R75, R82 ;  /* 0x00000052004b7308 */ /* 0x000ee20000000800 */
[----:B-1----:R-:W-:Y:S01]  /*4c90*/  FADD R26, R74, R27 ;  /* 0x0000001b4a1a7221 */ /* 0x002fe20000000000 */
[----:B--2---:R-:W-:-:S06]  /*4ca0*/  IMAD.MOV.U32 R136, RZ, RZ, R5 ;  /* 0x000000ffff887224 */ /* 0x004fcc00078e0005 */
[----:B------:R-:W1:Y:S01]  /*4cb0*/  MUFU.EX2 R76, R76 ;  /* 0x0000004c004c7308 */ /* 0x000e620000000800 */
[C---:B----4-:R-:W-:Y:S01]  /*4cc0*/  FADD R25, R73.reuse, R24 ;  /* 0x0000001849197221 */ /* 0x050fe20000000000 */
        /* <DEDUP_REMOVED lines=14> */
[----:B------:R1:W-:Y:S01]  /*4db0*/  STSM.16.M88.4 [R130], R72 ;  /* 0x0000004882007844 */ /* 0x0003e20000000200 */
[----:B------:R-:W4:Y:S01]  /*4dc0*/  MUFU.EX2 R81, R81 ;  /* 0x0000005100517308 */ /* 0x000f220000000800 */
[----:B--2---:R-:W-:-:S07]  /*4dd0*/  FADD R24, R80, R25 ;  /* 0x0000001950187221 */ /* 0x004fce0000000000 */
[----:B------:R-:W2:Y:S01]  /*4de0*/  MUFU.EX2 R83, R142 ;  /* 0x0000008e00537308 */ /* 0x000ea20000000800 */
[----:B---3--:R-:W-:Y:S01]  /*4df0*/  FADD R26, R82, R27 ;  /* 0x0000001b521a7221 */ /* 0x008fe20000000000 */
[----:B-1----:R-:W-:-:S06]  /*4e00*/  IMAD.MOV.U32 R130, RZ, RZ, R127 ;  /* 0x000000ffff827224 */ /* 0x002fcc00078e007f */
[----:B------:R-:W-:Y:S01]  /*4e10*/  MUFU.EX2 R84, R84 ;  /* 0x0000005400547308 */ /* 0x000fe20000000800 */
[C---:B----4-:R-:W-:Y:S01]  /*4e20*/  FADD R25, R81.reuse, R24 ;  /* 0x0000001851197221 */ /* 0x050fe20000000000 */
[----:B------:R-:W-:-:S06]  /*4e30*/  F2FP.BF16.F32.PACK_AB R80, R81, R80 ;  /* 0x000000505150723e */ /* 0x000fcc00000010ff */
[----:B------:R-:W1:Y:S01]  /*4e40*/  MUFU.EX2 R85, R85 ;  /* 0x0000005500557308 */ /* 0x000e620000000800 */
[C---:B--2---:R-:W-:Y:S01]  /*4e50*/  FADD R27, R83.reuse, R26 ;  /* 0x0000001a531b7221 */ /* 0x044fe20000000000 */
[----:B------:R-:W-:-:S06]  /*4e60*/  F2FP.BF16.F32.PACK_AB R81, R83, R82 ;  /* 0x000000525351723e */ /* 0x000fcc00000010ff */
[----:B------:R2:W-:Y:S08]  /*4e70*/  MUFU.EX2 R86, R131 ;  /* 0x0000008300567308 */ /* 0x0005f00000000800 */
[----:B------:R-:W3:Y:S01]  /*4e80*/  MUFU.EX2 R87, R140 ;  /* 0x0000008c00577308 */ /* 0x000ee20000000800 */
[----:B-1----:R-:W-:Y:S01]  /*4e90*/  F2FP.BF16.F32.PACK_AB R82, R85, R84 ;  /* 0x000000545552723e */ /* 0x002fe200000010ff */
[----:B------:R-:W-:-:S04]  /*4ea0*/  FADD R84, R84, R25 ;  /* 0x0000001954547221 */ /* 0x000fc80000000000 */
[----:B--2---:R-:W-:Y:S01]  /*4eb0*/  FADD R131, R85, R84 ;  /* 0x0000005455837221 */ /* 0x004fe20000000000 */
[----:B---3--:R-:W-:Y:S01]  /*4ec0*/  F2FP.BF16.F32.PACK_AB R83, R87, R86 ;  /* 0x000000565753723e */ /* 0x008fe200000010ff */
[----:B------:R-:W-:-:S04]  /*4ed0*/  FADD R86, R86, R27 ;  /* 0x0000001b56567221 */ /* 0x000fc80000000000 */
[----:B------:R2:W-:Y:S01]  /*4ee0*/  STSM.16.M88.4 [R138], R80 ;  /* 0x000000508a007844 */ /* 0x0005e20000000200 */
[----:B------:R-:W-:Y:S01]  /*4ef0*/  FADD R133, R87, R86 ;  /* 0x0000005657857221 */ /* 0x000fe20000000000 */
[----:B------:R1:W-:Y:S06]  /*4f00*/  MEMBAR.ALL.CTA ;  /* 0x0000000000007992 */ /* 0x0003ec0000008000 */
[----:B-1----:R-:W1:Y:S02]  /*4f10*/  FENCE.VIEW.ASYNC.S ;  /* 0x00000000000073c6 */ /* 0x002e640000000000 */
[----:B-1----:R-:W-:Y:S01]  /*4f20*/  NOP ;  /* 0x0000000000007918 */ /* 0x002fe20000000000 */
[----:B------:R-:W-:Y:S05]  /*4f30*/  @P3 BRA `(.L_x_19) ;  /* 0xffffffe4006c3947 */ /* 0x000fea000383ffff */
.L_x_14:
[----:B------:R-:W-:Y:S01]  /*4f40*/  @!P2 IMAD.MOV.U32 R3, RZ, RZ, 0x1 ;  /* 0x00000001ff03a424 */ /* 0x000fe200078e00ff */
[----:B------:R-:W-:Y:S01]  /*4f50*/  SHF.L.U32 R2, R127, 0x1f, RZ ;  /* 0x0000001f7f027819 */ /* 0x000fe200000006ff */
[----:B------:R-:W-:Y:S02]  /*4f60*/  UISETP.GT.AND UP0, UPT, UR9, URZ, UPT ;  /* 0x0000003f0900728c */ /* 0x000fe4000bf04270 */
[----:B------:R3:W-:Y:S01]  /*4f70*/  @!P2 SYNCS.ARRIVE.TRANS64.ART0 RZ, [UR8+0x8], R3 ;  /* 0x00000803ffffa9a7 */ /* 0x0007e20008500008 */
[----:B------:R-:W4:Y:S02]  /*4f80*/  SYNCS.PHASECHK.TRANS64.TRYWAIT P3, [UR8+0x20], R2 ;  /* 0x00002002ff0075a7 */ /* 0x000f240008060148 */
[----:B---34-:R-:W-:Y:S06]  /*4f90*/  @P3 BRA `(.L_x_20) ;  /* 0x0000000000083947 */ /* 0x018fec0003800000 */
[----:B------:R-:W3:Y:S02]  /*4fa0*/  SYNCS.PHASECHK.TRANS64.TRYWAIT P3, [UR8+0x20], R2 ;  /* 0x00002002ff0075a7 */ /* 0x000ee40008060148 */
[----:B---3--:R-:W-:Y:S05]  /*4fb0*/  @!P3 BRA `(.L_x_21) ;  /* 0x0000000800f0b947 */ /* 0x008fea0003800000 */
.L_x_20:
[----:B------:R-:W-:Y:S01]  /*4fc0*/  WARPGROUP.ARRIVE ;  /* 0x00000000000079c5 */ /* 0x000fe20000000000 */
[----:B------:R-:W4:Y:S01]  /*4fd0*/  SHFL.BFLY PT, R4, R133, 0x1, 0x1f ;  /* 0x0c201f0085047f89 */ /* 0x000f2200000e0000 */
[----:B------:R-:W-:Y:S01]  /*4fe0*/  IMAD.MOV.U32 R9, RZ, RZ, -0x800000 ;  /* 0xff800000ff097424 */ /* 0x000fe200078e00ff */
[----:B------:R-:W-:Y:S01]  /*4ff0*/  ULDC.64 UR4, c[0x0][0x208] ;  /* 0x0000820000047ab9 */ /* 0x000fe20000000a00 */
[----:B------:R-:W-:Y:S01]  /*5000*/  IMAD.MOV.U32 R13, RZ, RZ, RZ ;  /* 0x000000ffff0d7224 */ /* 0x000fe200078e00ff */
[----:B------:R-:W5:Y:S01]  /*5010*/  SHFL.BFLY PT, R2, R131, 0x1, 0x1f ;  /* 0x0c201f0083027f89 */ /* 0x000f6200000e0000 */
[----:B------:R-:W-:Y:S01]  /*5020*/  HGMMA.64x64x16.F32.BF16 R88, gdesc[UR28].tnspB, R88, UP0 ;  /* 0x40e000001c5879f0 */ /* 0x000fe2000bf01858 */
[----:B------:R-:W-:Y:S02]  /*5030*/  IMAD.MOV.U32 R15, RZ, RZ, RZ ;  /* 0x000000ffff0f7224 */ /* 0x000fe400078e00ff */
[----:B------:R-:W-:Y:S01]  /*5040*/  IMAD.MOV.U32 R19, RZ, RZ, RZ ;  /* 0x000000ffff137224 */ /* 0x000fe200078e00ff */
[----:B------:R-:W-:Y:S01]  /*5050*/  MOV R12, R12 ;  /* 0x0000000c000c7202 */ /* 0x000fe20000000f00 */
[----:B------:R-:W-:Y:S01]  /*5060*/  IMAD.MOV.U32 R17, RZ, RZ, RZ ;  /* 0x000000ffff117224 */ /* 0x000fe200078e00ff */
[----:B------:R-:W-:-:S02]  /*5070*/  MOV R14, R14 ;  /* 0x0000000e000e7202 */ /* 0x000fc40000000f00 */
[----:B------:R-:W-:Y:S02]  /*5080*/  MOV R18, R18 ;  /* 0x0000001200127202 */ /* 0x000fe40000000f00 */
[----:B------:R-:W-:Y:S01]  /*5090*/  MOV R16, R16 ;  /* 0x0000001000107202 */ /* 0x000fe20000000f00 */
[----:B---34-:R-:W-:Y:S01]  /*50a0*/  FADD R7, R4, R133 ;  /* 0x0000008504077221 */ /* 0x018fe20000000000 */
[----:B-----5:R-:W-:-:S04]  /*50b0*/  FADD R2, R2, R131 ;  /* 0x0000008302027221 */ /* 0x020fc80000000000 */
[----:B------:R-:W3:Y:S04]  /*50c0*/  SHFL.BFLY PT, R8, R7, 0x2, 0x1f ;  /* 0x0c401f0007087f89 */ /* 0x000ee800000e0000 */
[----:B------:R-:W4:Y:S01]  /*50d0*/  SHFL.BFLY PT, R3, R2, 0x2, 0x1f ;  /* 0x0c401f0002037f89 */ /* 0x000f2200000e0000 */
[C---:B---3--:R-:W-:Y:S01]  /*50e0*/  FSETP.NE.AND P4, PT, R7.reuse, -R8, PT ;  /* 0x800000080700720b */ /* 0x048fe20003f85000 */
[----:B------:R-:W-:Y:S01]  /*50f0*/  FADD R8, R7, R8 ;  /* 0x0000000807087221 */ /* 0x000fe20000000000 */
[----:B------:R-:W-:Y:S01]  /*5100*/  IMAD.MOV.U32 R7, RZ, RZ, -0x800000 ;  /* 0xff800000ff077424 */ /* 0x000fe200078e00ff */
[C---:B----4-:R-:W-:Y:S01]  /*5110*/  FSETP.NE.AND P3, PT, R2.reuse, -R3, PT ;  /* 0x800000030200720b */ /* 0x050fe20003f65000 */
[----:B------:R-:W-:-:S05]  /*5120*/  FADD R6, R2, R3 ;  /* 0x0000000302067221 */ /* 0x000fca0000000000 */
[----:B------:R-:W-:-:S04]  /*5130*/  FSEL R10, R6, 1, P3 ;  /* 0x3f800000060a7808 */ /* 0x000fc80001800000 */
[----:B------:R-:W3:Y:S08]  /*5140*/  @P4 MUFU.LG2 R3, R8 ;  /* 0x0000000800034308 */ /* 0x000ef00000000c00 */
[----:B------:R4:W5:Y:S01]  /*5150*/  @P3 MUFU.LG2 R4, R6 ;  /* 0x0000000600043308 */ /* 0x0009620000000c00 */
[----:B------:R-:W-:Y:S07]  /*5160*/  HGMMA.64x64x16.F32.BF16 R88, gdesc[UR32].tnspB, R88 ;  /* 0x40e00000205879f0 */ /* 0x000fee0008701858 */
[----:B------:R-:W1:Y:S01]  /*5170*/  MUFU.RCP R2, R10 ;  /* 0x0000000a00027308 */ /* 0x000e620000001000 */
[----:B----4-:R-:W-:Y:S01]  /*5180*/  FSEL R6, R8, 1, P4 ;  /* 0x3f80000008067808 */ /* 0x010fe20002000000 */
[----:B------:R-:W-:-:S02]  /*5190*/  @!P2 IMAD.MOV.U32 R8, RZ, RZ, 0x1 ;  /* 0x00000001ff08a424 */ /* 0x000fc400078e00ff */
[----:B---3--:R-:W-:-:S04]  /*51a0*/  @P4 FFMA R3, R124, UR13, R3 ;  /* 0x0000000d7c034c23 */ /* 0x008fc80008000003 */
[----:B------:R-:W-:Y:S01]  /*51b0*/  @P4 FMUL R9, R3, 0.69314718246459960938 ;  /* 0x3f31721803094820 */ /* 0x000fe20000400000 */
[----:B------:R-:W3:Y:S01]  /*51c0*/  MUFU.RCP R6, R6 ;  /* 0x0000000600067308 */ /* 0x000ee20000001000 */
[----:B-----5:R-:W-:Y:S01]  /*51d0*/  @P3 FFMA R4, R5, UR13, R4 ;  /* 0x0000000d05043c23 */ /* 0x020fe20008000004 */
[----:B------:R-:W-:Y:S03]  /*51e0*/  SHFL.IDX PT, R3, R126, RZ, 0x1c1f ;  /* 0x001c1fff7e037589 */ /* 0x000fe600000e0000 */
[----:B------:R-:W-:Y:S01]  /*51f0*/  @P3 FMUL R7, R4, 0.69314718246459960938 ;  /* 0x3f31721804073820 */ /* 0x000fe20000400000 */
[----:B------:R-:W-:Y:S04]  /*5200*/  SHFL.IDX PT, R5, R126, 0x1, 0x1c1f ;  /* 0x003c1f007e057f89 */ /* 0x000fe800000e0000 */
[----:B------:R-:W-:Y:S01]  /*5210*/  SHFL.IDX PT, R4, R125, 0x1, 0x1c1f ;  /* 0x003c1f007d047f89 */ /* 0x000fe200000e0000 */
[----:B------:R-:W-:Y:S04]  /*5220*/  HGMMA.64x64x16.F32.BF16 R88, gdesc[UR36].tnspB, R88 ;  /* 0x40e00000245879f0 */ /* 0x000fe80008701858 */
[----:B------:R-:W-:Y:S04]  /*5230*/  HGMMA.64x64x16.F32.BF16 R88, gdesc[UR40].tnspB, R88 ;  /* 0x40e00000285879f0 */ /* 0x000fe80008701858 */
[----:B------:R-:W-:Y:S04]  /*5240*/  HGMMA.64x64x16.F32.BF16 R88, gdesc[UR44].tnspB, R88 ;  /* 0x40e000002c5879f0 */ /* 0x000fe80008701858 */
[----:B------:R-:W-:Y:S04]  /*5250*/  HGMMA.64x64x16.F32.BF16 R88, gdesc[UR48].tnspB, R88 ;  /* 0x40e00000305879f0 */ /* 0x000fe80008701858 */
[----:B------:R-:W-:Y:S04]  /*5260*/  HGMMA.64x64x16.F32.BF16 R88, gdesc[UR52].tnspB, R88 ;  /* 0x40e00000345879f0 */ /* 0x000fe80008701858 */
[----:B------:R-:W-:Y:S03]  /*5270*/  HGMMA.64x64x16.F32.BF16 R88, gdesc[UR56].tnspB, R88, gsb0 ;  /* 0x40e00000385879f0 */ /* 0x000fe60008001858 */
[----:B------:R-:W-:-:S02]  /*5280*/  WARPGROUP.DEPBAR.LE gsb0, 0x0 ;  /* 0x00008000000079c5 */ /* 0x000fc40000010000 */
[----:B------:R4:W-:Y:S01]  /*5290*/  @!P2 SYNCS.ARRIVE.TRANS64.ART0 RZ, [UR8+0x28], R8 ;  /* 0x00002808ffffa9a7 */ /* 0x0009e20008500008 */
[-C--:B-1----:R-:W-:Y:S01]  /*52a0*/  FMUL R92, R92, R2.reuse ;  /* 0x000000025c5c7220 */ /* 0x082fe20000400000 */
[-C--:B------:R-:W-:Y:S01]  /*52b0*/  FMUL R93, R93, R2.reuse ;  /* 0x000000025d5d7220 */ /* 0x080fe20000400000 */
        /* <DEDUP_REMOVED lines=13> */
[----:B------:R-:W-:Y:S01]  /*5390*/  FMUL R113, R113, R2 ;  /* 0x0000000271717220 */ /* 0x000fe20000400000 */
[-C--:B---3--:R-:W-:Y:S01]  /*53a0*/  FMUL R90, R90, R6.reuse ;  /* 0x000000065a5a7220 */ /* 0x088fe20000400000 */
[----:B------:R-:W1:Y:S01]  /*53b0*/  SHFL.IDX PT, R2, R125, RZ, 0x1c1f ;  /* 0x001c1fff7d027589 */ /* 0x000e6200000e0000 */
[-C--:B------:R-:W-:Y:S01]  /*53c0*/  FMUL R91, R91, R6.reuse ;  /* 0x000000065b5b7220 */ /* 0x080fe20000400000 */
[-C--:B------:R-:W-:Y:S01]  /*53d0*/  FMUL R94, R94, R6.reuse ;  /* 0x000000065e5e7220 */ /* 0x080fe20000400000 */
[-C--:B------:R-:W-:Y:S01]  /*53e0*/  FMUL R95, R95, R6.reuse ;  /* 0x000000065f5f7220 */ /* 0x080fe20000400000 */
[----:B------:R-:W-:Y:S01]  /*53f0*/  BAR.SYNC.DEFER_BLOCKING 0x1, 0x100 ;  /* 0x0044000000007b1d */ /* 0x000fe20000010000 */
        /* <DEDUP_REMOVED lines=10> */
[----:B------:R-:W-:Y:S01]  /*54a0*/  F2FP.BF16.F32.PACK_AB R88, R89, R88 ;  /* 0x000000585958723e */ /* 0x000fe200000010ff */
[-C--:B------:R-:W-:Y:S01]  /*54b0*/  FMUL R118, R118, R6.reuse ;  /* 0x0000000676767220 */ /* 0x080fe20000400000 */
[----:B------:R-:W-:Y:S01]  /*54c0*/  FMUL R119, R119, R6 ;  /* 0x0000000677777220 */ /* 0x000fe20000400000 */
[----:B------:R-:W-:-:S02]  /*54d0*/  F2FP.BF16.F32.PACK_AB R89, R91, R90 ;  /* 0x0000005a5b59723e */ /* 0x000fc400000010ff */
[----:B------:R-:W-:Y:S02]  /*54e0*/  F2FP.BF16.F32.PACK_AB R96, R97, R96 ;  /* 0x000000606160723e */ /* 0x000fe400000010ff */
[----:B------:R-:W-:Y:S02]  /*54f0*/  F2FP.BF16.F32.PACK_AB R90, R93, R92 ;  /* 0x0000005c5d5a723e */ /* 0x000fe400000010ff */
[----:B------:R-:W-:Y:S02]  /*5500*/  F2FP.BF16.F32.PACK_AB R91, R95, R94 ;  /* 0x0000005e5f5b723e */ /* 0x000fe400000010ff */
[----:B------:R-:W-:Y:S02]  /*5510*/  F2FP.BF16.F32.PACK_AB R104, R105, R104 ;  /* 0x000000686968723e */ /* 0x000fe400000010ff */
[----:B------:R-:W-:Y:S01]  /*5520*/  F2FP.BF16.F32.PACK_AB R97, R99, R98 ;  /* 0x000000626361723e */ /* 0x000fe200000010ff */
[----:B------:R4:W-:Y:S01]  /*5530*/  STSM.16.M88.4 [R12], R88 ;  /* 0x000000580c007844 */ /* 0x0009e20000000200 */
[----:B------:R-:W-:-:S02]  /*5540*/  F2FP.BF16.F32.PACK_AB R112, R113, R112 ;  /* 0x000000707170723e */ /* 0x000fc400000010ff */
[----:B------:R-:W-:Y:S01]  /*5550*/  F2FP.BF16.F32.PACK_AB R98, R101, R100 ;  /* 0x000000646562723e */ /* 0x000fe200000010ff */
[----:B-1----:R4:W-:Y:S01]  /*5560*/  @P1 STG.E desc[UR4][R2.64], R7 ;  /* 0x0000000702001986 */ /* 0x0029e2000c101904 */
[----:B------:R-:W-:Y:S02]  /*5570*/  F2FP.BF16.F32.PACK_AB R99, R103, R102 ;  /* 0x000000666763723e */ /* 0x000fe400000010ff */
[----:B------:R-:W-:Y:S01]  /*5580*/  F2FP.BF16.F32.PACK_AB R105, R107, R106 ;  /* 0x0000006a6b69723e */ /* 0x000fe200000010ff */
[----:B------:R4:W-:Y:S01]  /*5590*/  @P0 STG.E desc[UR4][R4.64], R9 ;  /* 0x0000000904000986 */ /* 0x0009e2000c101904 */
[----:B------:R-:W-:Y:S02]  /*55a0*/  F2FP.BF16.F32.PACK_AB R113, R115, R114 ;  /* 0x000000727371723e */ /* 0x000fe400000010ff */
[----:B------:R-:W-:Y:S01]  /*55b0*/  F2FP.BF16.F32.PACK_AB R106, R109, R108 ;  /* 0x0000006c6d6a723e */ /* 0x000fe200000010ff */
[----:B------:R4:W-:Y:S01]  /*55c0*/  STSM.16.M88.4 [R14], R96 ;  /* 0x000000600e007844 */ /* 0x0009e20000000200 */
[----:B------:R-:W-:-:S02]  /*55d0*/  F2FP.BF16.F32.PACK_AB R107, R111, R110 ;  /* 0x0000006e6f6b723e */ /* 0x000fc400000010ff */
[----:B------:R-:W-:Y:S02]  /*55e0*/  F2FP.BF16.F32.PACK_AB R114, R117, R116 ;  /* 0x000000747572723e */ /* 0x000fe400000010ff */
[----:B------:R-:W-:Y:S01]  /*55f0*/  F2FP.BF16.F32.PACK_AB R115, R119, R118 ;  /* 0x000000767773723e */ /* 0x000fe200000010ff */
[----:B------:R4:W-:Y:S04]  /*5600*/  STSM.16.M88.4 [R18], R104 ;  /* 0x0000006812007844 */ /* 0x0009e80000000200 */
[----:B------:R4:W-:Y:S01]  /*5610*/  STSM.16.M88.4 [R16], R112 ;  /* 0x0000007010007844 */ /* 0x0009e20000000200 */
[----:B------:R1:W-:Y:S06]  /*5620*/  MEMBAR.ALL.CTA ;  /* 0x0000000000007992 */ /* 0x0003ec0000008000 */
[----:B-1----:R-:W1:Y:S02]  /*5630*/  FENCE.VIEW.ASYNC.S ;  /* 0x00000000000073c6 */ /* 0x002e640000000000 */
[----:B-1----:R-:W-:Y:S06]  /*5640*/  BAR.ARV 0x1, 0x120 ;  /* 0x0044800000007b1d */ /* 0x002fec0000002000 */
[----:B------:R-:W-:-:S13]  /*5650*/  ISETP.NE.AND P0, PT, R0, 0x4, PT ;  /* 0x000000040000780c */ /* 0x000fda0003f05270 */
[----:B----4-:R-:W-:Y:S05]  /*5660*/  @P0 EXIT ;  /* 0x000000000000094d */ /* 0x010fea0003800000 */
[----:B------:R-:W-:Y:S01]  /*5670*/  BAR.SYNC.DEFER_BLOCKING 0x1, 0x120 ;  /* 0x0044800000007b1d */ /* 0x000fe20000010000 */
[----:B------:R-:W-:-:S05]  /*5680*/  UIADD3 UR8, UR8, 0x4400, URZ ;  /* 0x0000440008087890 */ /* 0x000fca000fffe03f */
[----:B------:R-:W-:Y:S01]  /*5690*/  ULDC.64 UR4, c[0x0][0x198] ;  /* 0x0000660000047ab9 */ /* 0x000fe20000000a00 */
[----:B------:R-:W-:Y:S01]  /*56a0*/  UMOV UR9, URZ ;  /* 0x0000003f00097c82 */ /* 0x000fe20008000000 */
[----:B------:R-:W-:-:S04]  /*56b0*/  UIADD3 UR4, UP0, UR4, 0x1f0, URZ ;  /* 0x000001f004047890 */ /* 0x000fc8000ff1e03f */
[----:B------:R-:W-:-:S09]  /*56c0*/  UIADD3.X UR5, URZ, UR5, URZ, UP0, !UPT ;  /* 0x000000053f057290 */ /* 0x000fd200087fe43f */
[----:B------:R1:W-:Y:S01]  /*56d0*/  UTMASTG.4D [UR8], [UR4], desc[URZ] ;  /* 0x00003f08040073b5 */ /* 0x0003e20008019000 */
[----:B------:R0:W-:Y:S01]  /*56e0*/  UTMACMDFLUSH ;  /* 0x00000000000079b7 */ /* 0x0001e20000000000 */
[----:B------:R-:W-:-:S04]  /*56f0*/  DEPBAR.LE SB0, 0x0 ;  /* 0x000080000000791a */ /* 0x000fc80000000000 */
[----:B-1----:R-:W-:Y:S05]  /*5700*/  EXIT ;  /* 0x000000000000794d */ /* 0x002fea0003800000 */
.L_x_3:
[----:B-1----:R-:W-:Y:S01]  /*5710*/  MOV R5, UR25 ;  /* 0x0000001900057c02 */ /* 0x002fe20008000f00 */
[----:B------:R-:W-:Y:S02]  /*5720*/  IMAD.MOV.U32 R2, RZ, RZ, -0x80000000 ;  /* 0x80000000ff027424 */ /* 0x000fe400078e00ff */
[----:B------:R-:W-:-:S04]  /*5730*/  IMAD.MOV.U32 R3, RZ, RZ, -0x80000000 ;  /* 0x80000000ff037424 */ /* 0x000fc800078e00ff */
[----:B------:R1:W2:Y:S03]  /*5740*/  SYNCS.PHASECHK.TRANS64.TRYWAIT P0, [R5+URZ+0x18], R3 ;  /* 0x00001803050075a7 */ /* 0x0002a6000800017f */
[----:B--2---:R-:W-:Y:S05]  /*5750*/  @!P0 NANOSLEEP.SYNCS 0x989680 ;  /* 0x009896800000895d */ /* 0x004fea0003900000 */
[----:B------:R-:W2:Y:S02]  /*5760*/  @!P0 SYNCS.PHASECHK.TRANS64 P0, [R5+URZ+0x18], R3 ;  /* 0x00001803050085a7 */ /* 0x000ea4000800007f */
[----:B--2---:R-:W-:Y:S05]  /*5770*/  @!P0 BRA `(.L_x_3) ;  /* 0xfffffffc00e48947 */ /* 0x004fea000383ffff */
[----:B------:R-:W-:Y:S05]  /*5780*/  BRA `(.L_x_22) ;  /* 0xffffffac004c7947 */ /* 0x000fea000383ffff */
.L_x_4:
[----:B-1----:R-:W-:Y:S02]  /*5790*/  IMAD.U32 R5, RZ, RZ, UR25 ;  /* 0x00000019ff057e24 */ /* 0x002fe4000f8e00ff */
[----:B------:R-:W-:Y:S02]  /*57a0*/  IMAD.MOV.U32 R2, RZ, RZ, -0x80000000 ;  /* 0x80000000ff027424 */ /* 0x000fe400078e00ff */
[----:B------:R-:W-:-:S04]  /*57b0*/  IMAD.MOV.U32 R3, RZ, RZ, -0x80000000 ;  /* 0x80000000ff037424 */ /* 0x000fc800078e00ff */
[----:B------:R1:W2:Y:S03]  /*57c0*/  SYNCS.PHASECHK.TRANS64.TRYWAIT P0, [R5+URZ+0x8], R3 ;  /* 0x00000803050075a7 */ /* 0x0002a6000800017f */
[----:B--2---:R-:W-:Y:S05]  /*57d0*/  @!P0 NANOSLEEP.SYNCS 0x989680 ;  /* 0x009896800000895d */ /* 0x004fea0003900000 */
[----:B------:R-:W2:Y:S02]  /*57e0*/  @!P0 SYNCS.PHASECHK.TRANS64 P0, [R5+URZ+0x8], R3 ;  /* 0x00000803050085a7 */ /* 0x000ea4000800007f */
[----:B--2---:R-:W-:Y:S05]  /*57f0*/  @!P0 BRA `(.L_x_4) ;  /* 0xfffffffc00e48947 */ /* 0x004fea000383ffff */
[----:B------:R-:W-:Y:S05]  /*5800*/  BRA `(.L_x_23) ;  /* 0xffffffac00747947 */ /* 0x000fea000383ffff */
.L_x_6:
[----:B------:R-:W-:-:S04]  /*5810*/  IMAD.U32 R2, R0, -0x80000000, RZ ;  /* 0x8000000000027824 */ /* 0x000fc800078e00ff */
[----:B------:R-:W-:-:S07]  /*5820*/  IMAD.MOV.U32 R3, RZ, RZ, R2 ;  /* 0x000000ffff037224 */ /* 0x000fce00078e0002 */
.L_x_24:
[----:B-1----:R-:W-:-:S04]  /*5830*/  MOV R7, UR25 ;  /* 0x0000001900077c02 */ /* 0x002fc80008000f00 */
[----:B------:R1:W2:Y:S03]  /*5840*/  SYNCS.PHASECHK.TRANS64.TRYWAIT P0, [R7+URZ+0x18], R3 ;  /* 0x00001803070075a7 */ /* 0x0002a6000800017f */
[----:B--2---:R-:W-:Y:S05]  /*5850*/  @!P0 NANOSLEEP.SYNCS 0x989680 ;  /* 0x009896800000895d */ /* 0x004fea0003900000 */
[----:B------:R-:W2:Y:S02]  /*5860*/  @!P0 SYNCS.PHASECHK.TRANS64 P0, [R7+URZ+0x18], R3 ;  /* 0x00001803070085a7 */ /* 0x000ea4000800007f */
[----:B--2---:R-:W-:Y:S05]  /*5870*/  @!P0 BRA `(.L_x_24) ;  /* 0xfffffffc00ec8947 */ /* 0x004fea000383ffff */
[----:B------:R-:W-:Y:S05]  /*5880*/  BRA `(.L_x_25) ;  /* 0xffffffac00b87947 */ /* 0x000fea000383ffff */
.L_x_7:
[----:B-1----:R-:W-:-:S07]  /*5890*/  IMAD.MOV.U32 R3, RZ, RZ, R2 ;  /* 0x000000ffff037224 */ /* 0x002fce00078e0002 */
.L_x_26:
[----:B-1----:R-:W-:-:S04]  /*58a0*/  IMAD.U32 R5, RZ, RZ, UR25 ;  /* 0x00000019ff057e24 */ /* 0x002fc8000f8e00ff */
[----:B------:R1:W2:Y:S03]  /*58b0*/  SYNCS.PHASECHK.TRANS64.TRYWAIT P0, [R5+URZ+0x28], R3 ;  /* 0x00002803050075a7 */ /* 0x0002a6000800017f */
[----:B--2---:R-:W-:Y:S05]  /*58c0*/  @!P0 NANOSLEEP.SYNCS 0x989680 ;  /* 0x009896800000895d */ /* 0x004fea0003900000 */
[----:B------:R-:W2:Y:S02]  /*58d0*/  @!P0 SYNCS.PHASECHK.TRANS64 P0, [R5+URZ+0x28], R3 ;  /* 0x00002803050085a7 */ /* 0x000ea4000800007f */
[----:B--2---:R-:W-:Y:S05]  /*58e0*/  @!P0 BRA `(.L_x_26) ;  /* 0xfffffffc00ec8947 */ /* 0x004fea000383ffff */
[----:B------:R-:W-:Y:S05]  /*58f0*/  BRA `(.L_x_27) ;  /* 0xffffffac00d87947 */ /* 0x000fea000383ffff */
.L_x_9:
[----:B-1----:R-:W-:-:S07]  /*5900*/  IMAD.MOV.U32 R3, RZ, RZ, R2 ;  /* 0x000000ffff037224 */ /* 0x002fce00078e0002 */
.L_x_28:
[----:B-1----:R-:W-:-:S04]  /*5910*/  IMAD.U32 R5, RZ, RZ, UR25 ;  /* 0x00000019ff057e24 */ /* 0x002fc8000f8e00ff */
[----:B------:R1:W2:Y:S03]  /*5920*/  SYNCS.PHASECHK.TRANS64.TRYWAIT P0, [R5+URZ+0x28], R3 ;  /* 0x00002803050075a7 */ /* 0x0002a6000800017f */
[----:B--2---:R-:W-:Y:S05]  /*5930*/  @!P0 NANOSLEEP.SYNCS 0x989680 ;  /* 0x009896800000895d */ /* 0x004fea0003900000 */
[----:B------:R-:W2:Y:S02]  /*5940*/  @!P0 SYNCS.PHASECHK.TRANS64 P0, [R5+URZ+0x28], R3 ;  /* 0x00002803050085a7 */ /* 0x000ea4000800007f */
[----:B--2---:R-:W-:Y:S05]  /*5950*/  @!P0 BRA `(.L_x_28) ;  /* 0xfffffffc00ec8947 */ /* 0x004fea000383ffff */
[----:B------:R-:W-:Y:S05]  /*5960*/  BRA `(.L_x_29) ;  /* 0xffffffb000007947 */ /* 0x000fea000383ffff */
.L_x_10:
[----:B-1----:R-:W-:-:S07]  /*5970*/  IMAD.MOV.U32 R3, RZ, RZ, R2 ;  /* 0x000000ffff037224 */ /* 0x002fce00078e0002 */
.L_x_30:
[----:B-1----:R-:W-:-:S04]  /*5980*/  IMAD.U32 R5, RZ, RZ, UR25 ;  /* 0x00000019ff057e24 */ /* 0x002fc8000f8e00ff */
[----:B------:R1:W2:Y:S03]  /*5990*/  SYNCS.PHASECHK.TRANS64.TRYWAIT P0, [R5+URZ+0x28], R3 ;  /* 0x00002803050075a7 */ /* 0x0002a6000800017f */
[----:B--2---:R-:W-:Y:S05]  /*59a0*/  @!P0 NANOSLEEP.SYNCS 0x989680 ;  /* 0x009896800000895d */ /* 0x004fea0003900000 */
[----:B------:R-:W2:Y:S02]  /*59b0*/  @!P0 SYNCS.PHASECHK.TRANS64 P0, [R5+URZ+0x28], R3 ;  /* 0x00002803050085a7 */ /* 0x000ea4000800007f */
[----:B--2---:R-:W-:Y:S05]  /*59c0*/  @!P0 BRA `(.L_x_30) ;  /* 0xfffffffc00ec8947 */ /* 0x004fea000383ffff */
[----:B------:R-:W-:Y:S05]  /*59d0*/  BRA `(.L_x_31) ;  /* 0xffffffb000207947 */ /* 0x000fea000383ffff */
.L_x_11:
[----:B-1----:R-:W-:-:S04]  /*59e0*/  IMAD.U32 R3, RZ, RZ, UR8 ;  /* 0x00000008ff037e24 */ /* 0x002fc8000f8e00ff */
[----:B------:R1:W2:Y:S03]  /*59f0*/  SYNCS.PHASECHK.TRANS64.TRYWAIT P0, [R3+URZ], RZ ;  /* 0x000000ff030075a7 */ /* 0x0002a6000800017f */
[----:B--2---:R-:W-:Y:S05]  /*5a00*/  @!P0 NANOSLEEP.SYNCS 0x989680 ;  /* 0x009896800000895d */ /* 0x004fea0003900000 */
[----:B------:R-:W2:Y:S02]  /*5a10*/  @!P0 SYNCS.PHASECHK.TRANS64 P0, [R3+URZ], RZ ;  /* 0x000000ff030085a7 */ /* 0x000ea4000800007f */
[----:B--2---:R-:W-:Y:S05]  /*5a20*/  @!P0 BRA `(.L_x_11) ;  /* 0xfffffffc00ec8947 */ /* 0x004fea000383ffff */
[----:B------:R-:W-:Y:S05]  /*5a30*/  BRA `(.L_x_32) ;  /* 0xffffffb0009c7947 */ /* 0x000fea000383ffff */
.L_x_13:
[----:B-1----:R-:W-:-:S04]  /*5a40*/  MOV R3, UR8 ;  /* 0x0000000800037c02 */ /* 0x002fc80008000f00 */
[----:B------:R1:W2:Y:S03]  /*5a50*/  SYNCS.PHASECHK.TRANS64.TRYWAIT P0, [R3+URZ+0x10], RZ ;  /* 0x000010ff030075a7 */ /* 0x0002a6000800017f */
[----:B--2---:R-:W-:Y:S05]  /*5a60*/  @!P0 NANOSLEEP.SYNCS 0x989680 ;  /* 0x009896800000895d */ /* 0x004fea0003900000 */
[----:B------:R-:W2:Y:S02]  /*5a70*/  @!P0 SYNCS.PHASECHK.TRANS64 P0, [R3+URZ+0x10], RZ ;  /* 0x000010ff030085a7 */ /* 0x000ea4000800007f */
[----:B--2---:R-:W-:Y:S05]  /*5a80*/  @!P0 BRA `(.L_x_13) ;  /* 0xfffffffc00ec8947 */ /* 0x004fea000383ffff */
[----:B------:R-:W-:Y:S05]  /*5a90*/  BRA `(.L_x_12) ;  /* 0xffffffb000c87947 */ /* 0x000fea000383ffff */
.L_x_16:
[----:B------:R-:W-:-:S07]  /*5aa0*/  IMAD.MOV.U32 R25, RZ, RZ, R24 ;  /* 0x000000ffff197224 */ /* 0x000fce00078e0018 */
.L_x_33:
[----:B-1----:R-:W-:-:S04]  /*5ab0*/  IMAD.U32 R5, RZ, RZ, UR8 ;  /* 0x00000008ff057e24 */ /* 0x002fc8000f8e00ff */
[----:B------:R1:W2:Y:S03]  /*5ac0*/  SYNCS.PHASECHK.TRANS64.TRYWAIT P2, [R5+URZ+0x10], R25 ;  /* 0x00001019050075a7 */ /* 0x0002a6000804017f */
[----:B--2---:R-:W-:Y:S05]  /*5ad0*/  @!P2 NANOSLEEP.SYNCS 0x989680 ;  /* 0x009896800000a95d */ /* 0x004fea0003900000 */
[----:B------:R-:W2:Y:S02]  /*5ae0*/  @!P2 SYNCS.PHASECHK.TRANS64 P2, [R5+URZ+0x10], R25 ;  /* 0x000010190500a5a7 */ /* 0x000ea4000804007f */
[----:B--2---:R-:W-:Y:S05]  /*5af0*/  @!P2 BRA `(.L_x_33) ;  /* 0xfffffffc00eca947 */ /* 0x004fea000383ffff */
[----:B------:R-:W-:Y:S05]  /*5b00*/  BRA `(.L_x_15) ;  /* 0xffffffd800a07947 */ /* 0x000fea000383ffff */
.L_x_18:
[----:B------:R-:W-:-:S07]  /*5b10*/  IMAD.MOV.U32 R135, RZ, RZ, R134 ;  /* 0x000000ffff877224 */ /* 0x000fce00078e0086 */
.L_x_34:
[----:B-1----:R-:W-:-:S04]  /*5b20*/  IMAD.U32 R5, RZ, RZ, UR8 ;  /* 0x00000008ff057e24 */ /* 0x002fc8000f8e00ff */
[----:B------:R1:W2:Y:S03]  /*5b30*/  SYNCS.PHASECHK.TRANS64.TRYWAIT P2, [R5+URZ+0x20], R135 ;  /* 0x00002087050075a7 */ /* 0x0002a6000804017f */
[----:B--2---:R-:W-:Y:S05]  /*5b40*/  @!P2 NANOSLEEP.SYNCS 0x989680 ;  /* 0x009896800000a95d */ /* 0x004fea0003900000 */
[----:B------:R-:W2:Y:S02]  /*5b50*/  @!P2 SYNCS.PHASECHK.TRANS64 P2, [R5+URZ+0x20], R135 ;  /* 0x000020870500a5a7 */ /* 0x000ea4000804007f */
[----:B--2---:R-:W-:Y:S05]  /*5b60*/  @!P2 BRA `(.L_x_34) ;  /* 0xfffffffc00eca947 */ /* 0x004fea000383ffff */
[----:B------:R-:W-:Y:S05]  /*5b70*/  BRA `(.L_x_17) ;  /* 0xffffffd800b07947 */ /* 0x000fea000383ffff */
.L_x_21:
[----:B------:R-:W-:-:S07]  /*5b80*/  IMAD.MOV.U32 R3, RZ, RZ, R2 ;  /* 0x000000ffff037224 */ /* 0x000fce00078e0002 */
.L_x_35:
[----:B---3--:R-:W-:-:S04]  /*5b90*/  IMAD.U32 R7, RZ, RZ, UR8 ;  /* 0x00000008ff077e24 */ /* 0x008fc8000f8e00ff */
[----:B------:R3:W4:Y:S03]  /*5ba0*/  SYNCS.PHASECHK.TRANS64.TRYWAIT P3, [R7+URZ+0x20], R3 ;  /* 0x00002003070075a7 */ /* 0x000726000806017f */
[----:B----4-:R-:W-:Y:S05]  /*5bb0*/  @!P3 NANOSLEEP.SYNCS 0x989680 ;  /* 0x009896800000b95d */ /* 0x010fea0003900000 */
[----:B------:R-:W4:Y:S02]  /*5bc0*/  @!P3 SYNCS.PHASECHK.TRANS64 P3, [R7+URZ+0x20], R3 ;  /* 0x000020030700b5a7 */ /* 0x000f24000806007f */
[----:B----4-:R-:W-:Y:S05]  /*5bd0*/  @!P3 BRA `(.L_x_35) ;  /* 0xfffffffc00ecb947 */ /* 0x010fea000383ffff */
[----:B------:R-:W-:Y:S05]  /*5be0*/  BRA `(.L_x_20) ;  /* 0xfffffff000f47947 */ /* 0x000fea000383ffff */
.L_x_36:
[----:B------:R-:W-:-:S00]  /*5bf0*/  BRA `(.L_x_36) ;  /* 0xfffffffc00fc7947 */ /* 0x000fc0000383ffff */
[----:B------:R-:W-:-:S00]  /*5c00*/  NOP ;  /* 0x0000000000007918 */ /* 0x000fc00000000000 */
[----:B------:R-:W-:-:S00]  /*5c10*/  NOP ;  /* 0x0000000000007918 */ /* 0x000fc00000000000 */
[----:B------:R-:W-:-:S00]  /*5c20*/  NOP ;  /* 0x0000000000007918 */ /* 0x000fc00000000000 */
[----:B------:R-:W-:-:S00]  /*5c30*/  NOP ;  /* 0x0000000000007918 */ /* 0x000fc00000000000 */
[----:B------:R-:W-:-:S00]  /*5c40*/  NOP ;  /* 0x0000000000007918 */ /* 0x000fc00000000000 */
[----:B------:R-:W-:-:S00]  /*5c50*/  NOP ;  /* 0x0000000000007918 */ /* 0x000fc00000000000 */
[----:B------:R-:W-:-:S00]  /*5c60*/  NOP ;  /* 0x0000000000007918 */ /* 0x000fc00000000000 */
[----:B------:R-:W-:-:S00]  /*5c70*/  NOP ;  /* 0x0000000000007918 */ /* 0x000fc00000000000 */
.L_x_37:


//--------------------- .nv.shared.kernel_cutlass_kernel_flash_attncuteflash_fwd_sm90FlashAttentionForwardSm90_object_at__tensor0000o1641211101213_tensor0000o6411101213_tensor0000o6411101213_tensor0000o1641211101213_tensor_0 --------------------------
	.section	.nv.shared.kernel_cutlass_kernel_flash_attncuteflash_fwd_sm90FlashAttentionForwardSm90_object_at__tensor0000o1641211101213_tensor0000o6411101213_tensor0000o6411101213_tensor0000o1641211101213_tensor_0,"aw",@nobits
	.sectionflags	@""
	.align	1024
	.zero		1024


//--------------------- .nv.shared.reserved.0     --------------------------
	.section	.nv.shared.reserved.0,"aw",@nobits
	.weak		__nv_reservedSMEM_offset_0_alias
	.size		__nv_reservedSMEM_offset_0_alias, 0, 0
	.other		__nv_reservedSMEM_offset_0_alias,@"STO_CUDA_RESERVED_SHARED STV_DEFAULT"
__nv_reservedSMEM_offset_0_alias:
	.zero		0


//--------------------- .nv.constant0.kernel_cutlass_kernel_flash_attncuteflash_fwd_sm90FlashAttentionForwardSm90_object_at__tensor0000o1641211101213_tensor0000o6411101213_tensor0000o6411101213_tensor0000o1641211101213_tensor_0 --------------------------
	.section	.nv.constant0.kernel_cutlass_kernel_flash_attncuteflash_fwd_sm90FlashAttentionForwardSm90_object_at__tensor0000o1641211101213_tensor0000o6411101213_tensor0000o6411101213_tensor0000o1641211101213_tensor_0,"a",@progbits
	.sectionflags	@""
	.align	4
.nv.constant0.kernel_cutlass_kernel_flash_attncuteflash_fwd_sm90FlashAttentionForwardSm90_object_at__tensor0000o1641211101213_tensor0000o6411101213_tensor0000o6411101213_tensor0000o1641211101213_tensor_0:
	.zero		1184


//--------------------- SYMBOLS --------------------------

	.type		.nv.reservedSmem.offset0,@object
	.size		.nv.reservedSmem.offset0,0x4
